//
// Generated by NVIDIA NVVM Compiler
//
// Compiler Build ID: CL-36424714
// Cuda compilation tools, release 13.0, V13.0.88
// Based on NVVM 20.0.0
//

.version 9.0
.target sm_100
.address_size 64

	// .globl	_Z27findNearestFeatureIdxKernelPfS_Piiiiii

.visible .entry _Z27findNearestFeatureIdxKernelPfS_Piiiiii(
	.param .u64 .ptr .align 1 _Z27findNearestFeatureIdxKernelPfS_Piiiiii_param_0,
	.param .u64 .ptr .align 1 _Z27findNearestFeatureIdxKernelPfS_Piiiiii_param_1,
	.param .u64 .ptr .align 1 _Z27findNearestFeatureIdxKernelPfS_Piiiiii_param_2,
	.param .u32 _Z27findNearestFeatureIdxKernelPfS_Piiiiii_param_3,
	.param .u32 _Z27findNearestFeatureIdxKernelPfS_Piiiiii_param_4,
	.param .u32 _Z27findNearestFeatureIdxKernelPfS_Piiiiii_param_5,
	.param .u32 _Z27findNearestFeatureIdxKernelPfS_Piiiiii_param_6,
	.param .u32 _Z27findNearestFeatureIdxKernelPfS_Piiiiii_param_7
)
{
	.reg .pred 	%p<39>;
	.reg .b32 	%r<87>;
	.reg .b32 	%f<106>;
	.reg .b64 	%rd<45>;

	ld.param.u64 	%rd13, [_Z27findNearestFeatureIdxKernelPfS_Piiiiii_param_0];
	ld.param.u64 	%rd11, [_Z27findNearestFeatureIdxKernelPfS_Piiiiii_param_1];
	ld.param.u32 	%r42, [_Z27findNearestFeatureIdxKernelPfS_Piiiiii_param_3];
	ld.param.u32 	%r38, [_Z27findNearestFeatureIdxKernelPfS_Piiiiii_param_4];
	ld.param.u32 	%r39, [_Z27findNearestFeatureIdxKernelPfS_Piiiiii_param_5];
	ld.param.u32 	%r40, [_Z27findNearestFeatureIdxKernelPfS_Piiiiii_param_6];
	ld.param.u32 	%r41, [_Z27findNearestFeatureIdxKernelPfS_Piiiiii_param_7];
	cvta.to.global.u64 	%rd1, %rd13;
	mov.u32 	%r43, %tid.x;
	mov.u32 	%r44, %ctaid.x;
	mov.u32 	%r45, %ntid.x;
	mad.lo.s32 	%r1, %r44, %r45, %r43;
	mov.u32 	%r46, %tid.y;
	mov.u32 	%r47, %ctaid.y;
	mov.u32 	%r48, %ntid.y;
	mad.lo.s32 	%r2, %r47, %r48, %r46;
	setp.ge.s32 	%p1, %r2, %r39;
	setp.ge.s32 	%p2, %r1, %r42;
	or.pred  	%p3, %p2, %p1;
	@%p3 bra 	$L__BB0_25;
	cvta.to.global.u64 	%rd2, %rd11;
	mad.lo.s32 	%r3, %r39, %r1, %r2;
	mul.lo.s32 	%r50, %r3, %r40;
	cvt.s64.s32 	%rd3, %r50;
	setp.lt.s32 	%p4, %r38, 1;
	mov.b32 	%r86, 0;
	@%p4 bra 	$L__BB0_24;
	setp.lt.s32 	%p5, %r40, 1;
	@%p5 bra 	$L__BB0_18;
	and.b32  	%r4, %r40, 7;
	and.b32  	%r5, %r40, 3;
	and.b32  	%r6, %r40, 2147483640;
	and.b32  	%r7, %r40, 1;
	neg.s32 	%r8, %r6;
	mul.lo.s32 	%r9, %r38, %r1;
	mov.f32 	%f93, 0f7F7FFFFF;
	mov.b32 	%r71, 0;
	mov.u32 	%r86, %r71;
$L__BB0_4:
	setp.ne.s32 	%p27, %r41, 0;
	setp.eq.s32 	%p28, %r71, %r2;
	and.pred  	%p29, %p27, %p28;
	@%p29 bra 	$L__BB0_17;
	setp.lt.u32 	%p30, %r40, 8;
	add.s32 	%r68, %r71, %r9;
	mul.lo.s32 	%r69, %r68, %r40;
	cvt.s64.s32 	%rd4, %r69;
	mov.f32 	%f102, 0f00000000;
	mov.b32 	%r76, 0;
	@%p30 bra 	$L__BB0_8;
	shl.b64 	%rd14, %rd3, 2;
	add.s64 	%rd15, %rd14, %rd2;
	add.s64 	%rd43, %rd15, 16;
	shl.b64 	%rd16, %rd4, 2;
	add.s64 	%rd17, %rd1, %rd16;
	add.s64 	%rd44, %rd17, 16;
	mov.f32 	%f102, 0f00000000;
	mov.u32 	%r73, %r8;
$L__BB0_7:
	.pragma "nounroll";
	ld.global.f32 	%f35, [%rd44+-16];
	ld.global.f32 	%f36, [%rd43+-16];
	sub.f32 	%f37, %f35, %f36;
	fma.rn.f32 	%f38, %f37, %f37, %f102;
	ld.global.f32 	%f39, [%rd44+-12];
	ld.global.f32 	%f40, [%rd43+-12];
	sub.f32 	%f41, %f39, %f40;
	fma.rn.f32 	%f42, %f41, %f41, %f38;
	ld.global.f32 	%f43, [%rd44+-8];
	ld.global.f32 	%f44, [%rd43+-8];
	sub.f32 	%f45, %f43, %f44;
	fma.rn.f32 	%f46, %f45, %f45, %f42;
	ld.global.f32 	%f47, [%rd44+-4];
	ld.global.f32 	%f48, [%rd43+-4];
	sub.f32 	%f49, %f47, %f48;
	fma.rn.f32 	%f50, %f49, %f49, %f46;
	ld.global.f32 	%f51, [%rd44];
	ld.global.f32 	%f52, [%rd43];
	sub.f32 	%f53, %f51, %f52;
	fma.rn.f32 	%f54, %f53, %f53, %f50;
	ld.global.f32 	%f55, [%rd44+4];
	ld.global.f32 	%f56, [%rd43+4];
	sub.f32 	%f57, %f55, %f56;
	fma.rn.f32 	%f58, %f57, %f57, %f54;
	ld.global.f32 	%f59, [%rd44+8];
	ld.global.f32 	%f60, [%rd43+8];
	sub.f32 	%f61, %f59, %f60;
	fma.rn.f32 	%f62, %f61, %f61, %f58;
	ld.global.f32 	%f63, [%rd44+12];
	ld.global.f32 	%f64, [%rd43+12];
	sub.f32 	%f65, %f63, %f64;
	fma.rn.f32 	%f102, %f65, %f65, %f62;
	add.s32 	%r73, %r73, 8;
	add.s64 	%rd44, %rd44, 32;
	add.s64 	%rd43, %rd43, 32;
	setp.eq.s32 	%p31, %r73, 0;
	mov.u32 	%r76, %r6;
	@%p31 bra 	$L__BB0_8;
	bra.uni 	$L__BB0_7;
$L__BB0_8:
	setp.eq.s32 	%p32, %r4, 0;
	@%p32 bra 	$L__BB0_16;
	add.s32 	%r70, %r4, -1;
	setp.lt.u32 	%p33, %r70, 3;
	@%p33 bra 	$L__BB0_11;
	cvt.u64.u32 	%rd18, %r76;
	add.s64 	%rd19, %rd18, %rd4;
	shl.b64 	%rd20, %rd19, 2;
	add.s64 	%rd21, %rd1, %rd20;
	ld.global.f32 	%f67, [%rd21];
	add.s64 	%rd22, %rd18, %rd3;
	shl.b64 	%rd23, %rd22, 2;
	add.s64 	%rd24, %rd2, %rd23;
	ld.global.f32 	%f68, [%rd24];
	sub.f32 	%f69, %f67, %f68;
	fma.rn.f32 	%f70, %f69, %f69, %f102;
	ld.global.f32 	%f71, [%rd21+4];
	ld.global.f32 	%f72, [%rd24+4];
	sub.f32 	%f73, %f71, %f72;
	fma.rn.f32 	%f74, %f73, %f73, %f70;
	ld.global.f32 	%f75, [%rd21+8];
	ld.global.f32 	%f76, [%rd24+8];
	sub.f32 	%f77, %f75, %f76;
	fma.rn.f32 	%f78, %f77, %f77, %f74;
	ld.global.f32 	%f79, [%rd21+12];
	ld.global.f32 	%f80, [%rd24+12];
	sub.f32 	%f81, %f79, %f80;
	fma.rn.f32 	%f102, %f81, %f81, %f78;
	add.s32 	%r76, %r76, 4;
$L__BB0_11:
	setp.eq.s32 	%p34, %r5, 0;
	@%p34 bra 	$L__BB0_16;
	setp.eq.s32 	%p35, %r5, 1;
	@%p35 bra 	$L__BB0_14;
	cvt.u64.u32 	%rd25, %r76;
	add.s64 	%rd26, %rd25, %rd4;
	shl.b64 	%rd27, %rd26, 2;
	add.s64 	%rd28, %rd1, %rd27;
	ld.global.f32 	%f83, [%rd28];
	add.s64 	%rd29, %rd25, %rd3;
	shl.b64 	%rd30, %rd29, 2;
	add.s64 	%rd31, %rd2, %rd30;
	ld.global.f32 	%f84, [%rd31];
	sub.f32 	%f85, %f83, %f84;
	fma.rn.f32 	%f86, %f85, %f85, %f102;
	ld.global.f32 	%f87, [%rd28+4];
	ld.global.f32 	%f88, [%rd31+4];
	sub.f32 	%f89, %f87, %f88;
	fma.rn.f32 	%f102, %f89, %f89, %f86;
	add.s32 	%r76, %r76, 2;
$L__BB0_14:
	setp.eq.s32 	%p36, %r7, 0;
	@%p36 bra 	$L__BB0_16;
	cvt.u64.u32 	%rd32, %r76;
	add.s64 	%rd33, %rd32, %rd4;
	shl.b64 	%rd34, %rd33, 2;
	add.s64 	%rd35, %rd1, %rd34;
	ld.global.f32 	%f90, [%rd35];
	add.s64 	%rd36, %rd32, %rd3;
	shl.b64 	%rd37, %rd36, 2;
	add.s64 	%rd38, %rd2, %rd37;
	ld.global.f32 	%f91, [%rd38];
	sub.f32 	%f92, %f90, %f91;
	fma.rn.f32 	%f102, %f92, %f92, %f102;
$L__BB0_16:
	setp.lt.f32 	%p37, %f102, %f93;
	selp.f32 	%f93, %f102, %f93, %p37;
	selp.b32 	%r86, %r71, %r86, %p37;
$L__BB0_17:
	add.s32 	%r71, %r71, 1;
	setp.eq.s32 	%p38, %r71, %r38;
	@%p38 bra 	$L__BB0_24;
	bra.uni 	$L__BB0_4;
$L__BB0_18:
	and.b32  	%r22, %r38, 3;
	setp.lt.u32 	%p6, %r38, 4;
	mov.f32 	%f104, 0f7F7FFFFF;
	mov.b32 	%r83, 0;
	mov.u32 	%r86, %r83;
	@%p6 bra 	$L__BB0_21;
	and.b32  	%r83, %r38, 2147483644;
	mov.f32 	%f104, 0f7F7FFFFF;
	mov.b32 	%r78, 0;
	mov.u32 	%r86, %r78;
$L__BB0_20:
	setp.ne.s32 	%p7, %r41, 0;
	setp.eq.s32 	%p8, %r78, %r2;
	and.pred  	%p9, %p7, %p8;
	setp.gt.f32 	%p10, %f104, 0f00000000;
	selp.f32 	%f23, 0f00000000, %f104, %p10;
	selp.b32 	%r54, %r78, %r86, %p10;
	selp.f32 	%f24, %f104, %f23, %p9;
	selp.b32 	%r55, %r86, %r54, %p9;
	add.s32 	%r56, %r78, 1;
	setp.eq.s32 	%p11, %r56, %r2;
	and.pred  	%p12, %p7, %p11;
	setp.gt.f32 	%p13, %f24, 0f00000000;
	selp.f32 	%f25, 0f00000000, %f24, %p13;
	selp.b32 	%r57, %r56, %r55, %p13;
	selp.f32 	%f26, %f24, %f25, %p12;
	selp.b32 	%r58, %r55, %r57, %p12;
	add.s32 	%r59, %r78, 2;
	setp.eq.s32 	%p14, %r59, %r2;
	and.pred  	%p15, %p7, %p14;
	setp.gt.f32 	%p16, %f26, 0f00000000;
	selp.f32 	%f27, 0f00000000, %f26, %p16;
	selp.b32 	%r60, %r59, %r58, %p16;
	selp.f32 	%f28, %f26, %f27, %p15;
	selp.b32 	%r61, %r58, %r60, %p15;
	add.s32 	%r62, %r78, 3;
	setp.eq.s32 	%p17, %r62, %r2;
	and.pred  	%p18, %p7, %p17;
	setp.gt.f32 	%p19, %f28, 0f00000000;
	selp.f32 	%f29, 0f00000000, %f28, %p19;
	selp.b32 	%r63, %r62, %r61, %p19;
	selp.f32 	%f104, %f28, %f29, %p18;
	selp.b32 	%r86, %r61, %r63, %p18;
	add.s32 	%r78, %r78, 4;
	setp.ne.s32 	%p20, %r78, %r83;
	@%p20 bra 	$L__BB0_20;
$L__BB0_21:
	setp.eq.s32 	%p21, %r22, 0;
	@%p21 bra 	$L__BB0_24;
	mov.b32 	%r85, 0;
$L__BB0_23:
	.pragma "nounroll";
	setp.ne.s32 	%p22, %r41, 0;
	setp.eq.s32 	%p23, %r83, %r2;
	and.pred  	%p24, %p22, %p23;
	setp.gt.f32 	%p25, %f104, 0f00000000;
	selp.f32 	%f30, 0f00000000, %f104, %p25;
	selp.b32 	%r65, %r83, %r86, %p25;
	selp.f32 	%f104, %f104, %f30, %p24;
	selp.b32 	%r86, %r86, %r65, %p24;
	add.s32 	%r83, %r83, 1;
	add.s32 	%r85, %r85, 1;
	setp.ne.s32 	%p26, %r85, %r22;
	@%p26 bra 	$L__BB0_23;
$L__BB0_24:
	ld.param.u64 	%rd42, [_Z27findNearestFeatureIdxKernelPfS_Piiiiii_param_2];
	cvta.to.global.u64 	%rd39, %rd42;
	mul.wide.s32 	%rd40, %r3, 4;
	add.s64 	%rd41, %rd39, %rd40;
	st.global.u32 	[%rd41], %r86;
$L__BB0_25:
	ret;

}
	// .globl	_Z30findNearestSetFeatureIdxKernelPfS_Piiiiiii
.visible .entry _Z30findNearestSetFeatureIdxKernelPfS_Piiiiiii(
	.param .u64 .ptr .align 1 _Z30findNearestSetFeatureIdxKernelPfS_Piiiiiii_param_0,
	.param .u64 .ptr .align 1 _Z30findNearestSetFeatureIdxKernelPfS_Piiiiiii_param_1,
	.param .u64 .ptr .align 1 _Z30findNearestSetFeatureIdxKernelPfS_Piiiiiii_param_2,
	.param .u32 _Z30findNearestSetFeatureIdxKernelPfS_Piiiiiii_param_3,
	.param .u32 _Z30findNearestSetFeatureIdxKernelPfS_Piiiiiii_param_4,
	.param .u32 _Z30findNearestSetFeatureIdxKernelPfS_Piiiiiii_param_5,
	.param .u32 _Z30findNearestSetFeatureIdxKernelPfS_Piiiiiii_param_6,
	.param .u32 _Z30findNearestSetFeatureIdxKernelPfS_Piiiiiii_param_7,
	.param .u32 _Z30findNearestSetFeatureIdxKernelPfS_Piiiiiii_param_8
)
{
	.reg .pred 	%p<35>;
	.reg .b32 	%r<99>;
	.reg .b32 	%f<113>;
	.reg .b64 	%rd<72>;

	ld.param.u64 	%rd14, [_Z30findNearestSetFeatureIdxKernelPfS_Piiiiiii_param_0];
	ld.param.u64 	%rd12, [_Z30findNearestSetFeatureIdxKernelPfS_Piiiiiii_param_1];
	ld.param.u32 	%r47, [_Z30findNearestSetFeatureIdxKernelPfS_Piiiiiii_param_3];
	ld.param.u32 	%r42, [_Z30findNearestSetFeatureIdxKernelPfS_Piiiiiii_param_4];
	ld.param.u32 	%r43, [_Z30findNearestSetFeatureIdxKernelPfS_Piiiiiii_param_5];
	ld.param.u32 	%r44, [_Z30findNearestSetFeatureIdxKernelPfS_Piiiiiii_param_6];
	ld.param.u32 	%r45, [_Z30findNearestSetFeatureIdxKernelPfS_Piiiiiii_param_7];
	cvta.to.global.u64 	%rd1, %rd14;
	mov.u32 	%r48, %tid.x;
	mov.u32 	%r49, %ctaid.x;
	mov.u32 	%r50, %ntid.x;
	mad.lo.s32 	%r1, %r49, %r50, %r48;
	mov.u32 	%r51, %tid.y;
	mov.u32 	%r52, %ctaid.y;
	mov.u32 	%r53, %ntid.y;
	mad.lo.s32 	%r2, %r52, %r53, %r51;
	setp.ge.s32 	%p1, %r2, %r43;
	setp.ge.s32 	%p2, %r1, %r47;
	or.pred  	%p3, %p2, %p1;
	@%p3 bra 	$L__BB1_36;
	cvta.to.global.u64 	%rd2, %rd12;
	mad.lo.s32 	%r3, %r43, %r1, %r2;
	mul.lo.s32 	%r55, %r3, %r44;
	mul.lo.s32 	%r56, %r55, %r45;
	cvt.s64.s32 	%rd3, %r56;
	setp.lt.s32 	%p4, %r42, 1;
	mov.b32 	%r98, 0;
	@%p4 bra 	$L__BB1_35;
	setp.lt.s32 	%p5, %r44, 1;
	@%p5 bra 	$L__BB1_32;
	setp.gt.s32 	%p8, %r45, 0;
	@%p8 bra 	$L__BB1_10;
	and.b32  	%r4, %r44, 3;
	and.b32  	%r5, %r44, 2147483644;
	mov.f32 	%f107, 0f7F7FFFFF;
	mov.b32 	%r92, 0;
	ld.param.u32 	%r81, [_Z30findNearestSetFeatureIdxKernelPfS_Piiiiiii_param_8];
	mov.u32 	%r98, %r92;
$L__BB1_5:
	setp.ne.s32 	%p9, %r81, 0;
	setp.eq.s32 	%p10, %r92, %r2;
	and.pred  	%p11, %p9, %p10;
	@%p11 bra 	$L__BB1_31;
	mov.f32 	%f110, 0f7F7FFFFF;
	mov.b32 	%r94, 0;
$L__BB1_7:
	setp.lt.u32 	%p12, %r44, 4;
	@%p12 bra 	$L__BB1_29;
	mov.b32 	%r95, 0;
$L__BB1_9:
	setp.gt.f32 	%p13, %f110, 0f00000000;
	selp.f32 	%f110, 0f00000000, %f110, %p13;
	add.s32 	%r95, %r95, 4;
	setp.ne.s32 	%p14, %r95, %r5;
	@%p14 bra 	$L__BB1_9;
	bra.uni 	$L__BB1_29;
$L__BB1_10:
	and.b32  	%r6, %r45, 7;
	and.b32  	%r7, %r45, 3;
	and.b32  	%r8, %r45, 2147483640;
	and.b32  	%r9, %r45, 1;
	neg.s32 	%r10, %r8;
	mul.lo.s32 	%r11, %r42, %r1;
	mov.f32 	%f95, 0f7F7FFFFF;
	mov.b32 	%r83, 0;
	mov.u32 	%r98, %r83;
$L__BB1_11:
	ld.param.u32 	%r82, [_Z30findNearestSetFeatureIdxKernelPfS_Piiiiiii_param_8];
	setp.ne.s32 	%p20, %r82, 0;
	setp.eq.s32 	%p21, %r83, %r2;
	and.pred  	%p22, %p20, %p21;
	@%p22 bra 	$L__BB1_28;
	add.s32 	%r65, %r83, %r11;
	mul.lo.s32 	%r66, %r45, %r44;
	mul.lo.s32 	%r67, %r66, %r65;
	cvt.s64.s32 	%rd4, %r67;
	mov.f32 	%f98, 0f7F7FFFFF;
	mov.b32 	%r86, 0;
$L__BB1_13:
	mul.lo.s32 	%r69, %r86, %r45;
	cvt.u64.u32 	%rd5, %r69;
	add.s64 	%rd15, %rd4, %rd5;
	shl.b64 	%rd16, %rd15, 2;
	add.s64 	%rd17, %rd1, %rd16;
	add.s64 	%rd6, %rd17, 16;
	mov.b32 	%r87, 0;
$L__BB1_14:
	setp.lt.u32 	%p23, %r45, 8;
	mul.lo.s32 	%r18, %r87, %r45;
	mov.f32 	%f106, 0f00000000;
	mov.b32 	%r90, 0;
	@%p23 bra 	$L__BB1_17;
	cvt.u64.u32 	%rd18, %r18;
	add.s64 	%rd19, %rd3, %rd18;
	shl.b64 	%rd20, %rd19, 2;
	add.s64 	%rd21, %rd2, %rd20;
	add.s64 	%rd70, %rd21, 16;
	mov.f32 	%f106, 0f00000000;
	mov.u64 	%rd71, %rd6;
	mov.u32 	%r88, %r10;
$L__BB1_16:
	.pragma "nounroll";
	ld.global.f32 	%f37, [%rd71+-16];
	ld.global.f32 	%f38, [%rd70+-16];
	sub.f32 	%f39, %f37, %f38;
	fma.rn.f32 	%f40, %f39, %f39, %f106;
	ld.global.f32 	%f41, [%rd71+-12];
	ld.global.f32 	%f42, [%rd70+-12];
	sub.f32 	%f43, %f41, %f42;
	fma.rn.f32 	%f44, %f43, %f43, %f40;
	ld.global.f32 	%f45, [%rd71+-8];
	ld.global.f32 	%f46, [%rd70+-8];
	sub.f32 	%f47, %f45, %f46;
	fma.rn.f32 	%f48, %f47, %f47, %f44;
	ld.global.f32 	%f49, [%rd71+-4];
	ld.global.f32 	%f50, [%rd70+-4];
	sub.f32 	%f51, %f49, %f50;
	fma.rn.f32 	%f52, %f51, %f51, %f48;
	ld.global.f32 	%f53, [%rd71];
	ld.global.f32 	%f54, [%rd70];
	sub.f32 	%f55, %f53, %f54;
	fma.rn.f32 	%f56, %f55, %f55, %f52;
	ld.global.f32 	%f57, [%rd71+4];
	ld.global.f32 	%f58, [%rd70+4];
	sub.f32 	%f59, %f57, %f58;
	fma.rn.f32 	%f60, %f59, %f59, %f56;
	ld.global.f32 	%f61, [%rd71+8];
	ld.global.f32 	%f62, [%rd70+8];
	sub.f32 	%f63, %f61, %f62;
	fma.rn.f32 	%f64, %f63, %f63, %f60;
	ld.global.f32 	%f65, [%rd71+12];
	ld.global.f32 	%f66, [%rd70+12];
	sub.f32 	%f67, %f65, %f66;
	fma.rn.f32 	%f106, %f67, %f67, %f64;
	add.s32 	%r88, %r88, 8;
	add.s64 	%rd71, %rd71, 32;
	add.s64 	%rd70, %rd70, 32;
	setp.ne.s32 	%p24, %r88, 0;
	mov.u32 	%r90, %r8;
	@%p24 bra 	$L__BB1_16;
$L__BB1_17:
	setp.eq.s32 	%p25, %r6, 0;
	@%p25 bra 	$L__BB1_25;
	add.s32 	%r71, %r6, -1;
	setp.lt.u32 	%p26, %r71, 3;
	@%p26 bra 	$L__BB1_20;
	cvt.u32.u64 	%r72, %rd5;
	add.s32 	%r73, %r90, %r72;
	cvt.u64.u32 	%rd22, %r73;
	add.s64 	%rd23, %rd22, %rd4;
	shl.b64 	%rd24, %rd23, 2;
	add.s64 	%rd25, %rd1, %rd24;
	ld.global.f32 	%f69, [%rd25];
	add.s32 	%r74, %r90, %r18;
	cvt.u64.u32 	%rd26, %r74;
	add.s64 	%rd27, %rd26, %rd3;
	shl.b64 	%rd28, %rd27, 2;
	add.s64 	%rd29, %rd2, %rd28;
	ld.global.f32 	%f70, [%rd29];
	sub.f32 	%f71, %f69, %f70;
	fma.rn.f32 	%f72, %f71, %f71, %f106;
	cvt.u64.u32 	%rd30, %r90;
	add.s64 	%rd31, %rd30, %rd5;
	add.s64 	%rd32, %rd31, %rd4;
	shl.b64 	%rd33, %rd32, 2;
	add.s64 	%rd34, %rd1, %rd33;
	ld.global.f32 	%f73, [%rd34+4];
	cvt.u64.u32 	%rd35, %r18;
	add.s64 	%rd36, %rd30, %rd35;
	add.s64 	%rd37, %rd36, %rd3;
	shl.b64 	%rd38, %rd37, 2;
	add.s64 	%rd39, %rd2, %rd38;
	ld.global.f32 	%f74, [%rd39+4];
	sub.f32 	%f75, %f73, %f74;
	fma.rn.f32 	%f76, %f75, %f75, %f72;
	ld.global.f32 	%f77, [%rd34+8];
	ld.global.f32 	%f78, [%rd39+8];
	sub.f32 	%f79, %f77, %f78;
	fma.rn.f32 	%f80, %f79, %f79, %f76;
	ld.global.f32 	%f81, [%rd34+12];
	ld.global.f32 	%f82, [%rd39+12];
	sub.f32 	%f83, %f81, %f82;
	fma.rn.f32 	%f106, %f83, %f83, %f80;
	add.s32 	%r90, %r90, 4;
$L__BB1_20:
	setp.eq.s32 	%p27, %r7, 0;
	@%p27 bra 	$L__BB1_25;
	setp.eq.s32 	%p28, %r7, 1;
	@%p28 bra 	$L__BB1_23;
	cvt.u32.u64 	%r75, %rd5;
	add.s32 	%r76, %r90, %r75;
	cvt.u64.u32 	%rd40, %r76;
	add.s64 	%rd41, %rd40, %rd4;
	shl.b64 	%rd42, %rd41, 2;
	add.s64 	%rd43, %rd1, %rd42;
	ld.global.f32 	%f85, [%rd43];
	add.s32 	%r77, %r90, %r18;
	cvt.u64.u32 	%rd44, %r77;
	add.s64 	%rd45, %rd44, %rd3;
	shl.b64 	%rd46, %rd45, 2;
	add.s64 	%rd47, %rd2, %rd46;
	ld.global.f32 	%f86, [%rd47];
	sub.f32 	%f87, %f85, %f86;
	fma.rn.f32 	%f88, %f87, %f87, %f106;
	cvt.u64.u32 	%rd48, %r90;
	add.s64 	%rd49, %rd48, %rd5;
	add.s64 	%rd50, %rd49, %rd4;
	shl.b64 	%rd51, %rd50, 2;
	add.s64 	%rd52, %rd1, %rd51;
	ld.global.f32 	%f89, [%rd52+4];
	cvt.u64.u32 	%rd53, %r18;
	add.s64 	%rd54, %rd48, %rd53;
	add.s64 	%rd55, %rd54, %rd3;
	shl.b64 	%rd56, %rd55, 2;
	add.s64 	%rd57, %rd2, %rd56;
	ld.global.f32 	%f90, [%rd57+4];
	sub.f32 	%f91, %f89, %f90;
	fma.rn.f32 	%f106, %f91, %f91, %f88;
	add.s32 	%r90, %r90, 2;
$L__BB1_23:
	setp.eq.s32 	%p29, %r9, 0;
	@%p29 bra 	$L__BB1_25;
	cvt.u32.u64 	%r78, %rd5;
	add.s32 	%r79, %r90, %r78;
	cvt.u64.u32 	%rd58, %r79;
	add.s64 	%rd59, %rd58, %rd4;
	shl.b64 	%rd60, %rd59, 2;
	add.s64 	%rd61, %rd1, %rd60;
	ld.global.f32 	%f92, [%rd61];
	add.s32 	%r80, %r90, %r18;
	cvt.u64.u32 	%rd62, %r80;
	add.s64 	%rd63, %rd62, %rd3;
	shl.b64 	%rd64, %rd63, 2;
	add.s64 	%rd65, %rd2, %rd64;
	ld.global.f32 	%f93, [%rd65];
	sub.f32 	%f94, %f92, %f93;
	fma.rn.f32 	%f106, %f94, %f94, %f106;
$L__BB1_25:
	setp.lt.f32 	%p30, %f106, %f98;
	selp.f32 	%f98, %f106, %f98, %p30;
	add.s32 	%r87, %r87, 1;
	setp.ne.s32 	%p31, %r87, %r44;
	@%p31 bra 	$L__BB1_14;
	add.s32 	%r86, %r86, 1;
	setp.ne.s32 	%p32, %r86, %r44;
	@%p32 bra 	$L__BB1_13;
	setp.lt.f32 	%p33, %f98, %f95;
	selp.f32 	%f95, %f98, %f95, %p33;
	selp.b32 	%r98, %r83, %r98, %p33;
$L__BB1_28:
	add.s32 	%r83, %r83, 1;
	setp.eq.s32 	%p34, %r83, %r42;
	@%p34 bra 	$L__BB1_35;
	bra.uni 	$L__BB1_11;
$L__BB1_29:
	setp.eq.s32 	%p15, %r4, 0;
	setp.gt.f32 	%p16, %f110, 0f00000000;
	selp.f32 	%f31, 0f00000000, %f110, %p16;
	selp.f32 	%f110, %f110, %f31, %p15;
	add.s32 	%r94, %r94, 1;
	setp.eq.s32 	%p17, %r94, %r44;
	@%p17 bra 	$L__BB1_30;
	bra.uni 	$L__BB1_7;
$L__BB1_30:
	setp.lt.f32 	%p18, %f110, %f107;
	selp.f32 	%f107, %f110, %f107, %p18;
	selp.b32 	%r98, %r92, %r98, %p18;
$L__BB1_31:
	add.s32 	%r92, %r92, 1;
	setp.eq.s32 	%p19, %r92, %r42;
	@%p19 bra 	$L__BB1_35;
	bra.uni 	$L__BB1_5;
$L__BB1_32:
	setp.lt.u32 	%p6, %r42, 4;
	@%p6 bra 	$L__BB1_35;
	and.b32  	%r38, %r42, 2147483644;
	mov.b32 	%r97, 0;
$L__BB1_34:
	add.s32 	%r97, %r97, 4;
	setp.ne.s32 	%p7, %r97, %r38;
	mov.b32 	%r98, 0;
	@%p7 bra 	$L__BB1_34;
$L__BB1_35:
	ld.param.u64 	%rd69, [_Z30findNearestSetFeatureIdxKernelPfS_Piiiiiii_param_2];
	cvta.to.global.u64 	%rd66, %rd69;
	mul.wide.s32 	%rd67, %r3, 4;
	add.s64 	%rd68, %rd66, %rd67;
	st.global.u32 	[%rd68], %r98;
$L__BB1_36:
	ret;

}
	// .globl	_Z23findFeatsDistanceKernelPfS_S_iiii
.visible .entry _Z23findFeatsDistanceKernelPfS_S_iiii(
	.param .u64 .ptr .align 1 _Z23findFeatsDistanceKernelPfS_S_iiii_param_0,
	.param .u64 .ptr .align 1 _Z23findFeatsDistanceKernelPfS_S_iiii_param_1,
	.param .u64 .ptr .align 1 _Z23findFeatsDistanceKernelPfS_S_iiii_param_2,
	.param .u32 _Z23findFeatsDistanceKernelPfS_S_iiii_param_3,
	.param .u32 _Z23findFeatsDistanceKernelPfS_S_iiii_param_4,
	.param .u32 _Z23findFeatsDistanceKernelPfS_S_iiii_param_5,
	.param .u32 _Z23findFeatsDistanceKernelPfS_S_iiii_param_6
)
{
	.reg .pred 	%p<13>;
	.reg .b32 	%r<40>;
	.reg .b32 	%f<83>;
	.reg .b64 	%rd<44>;

	ld.param.u64 	%rd11, [_Z23findFeatsDistanceKernelPfS_S_iiii_param_0];
	ld.param.u64 	%rd12, [_Z23findFeatsDistanceKernelPfS_S_iiii_param_1];
	ld.param.u64 	%rd13, [_Z23findFeatsDistanceKernelPfS_S_iiii_param_2];
	ld.param.u32 	%r19, [_Z23findFeatsDistanceKernelPfS_S_iiii_param_3];
	ld.param.u32 	%r16, [_Z23findFeatsDistanceKernelPfS_S_iiii_param_4];
	ld.param.u32 	%r17, [_Z23findFeatsDistanceKernelPfS_S_iiii_param_5];
	ld.param.u32 	%r18, [_Z23findFeatsDistanceKernelPfS_S_iiii_param_6];
	mov.u32 	%r20, %tid.x;
	mov.u32 	%r21, %ctaid.x;
	mov.u32 	%r22, %ntid.x;
	mad.lo.s32 	%r23, %r21, %r22, %r20;
	mov.u32 	%r24, %tid.y;
	mov.u32 	%r25, %ctaid.y;
	mov.u32 	%r26, %ntid.y;
	mad.lo.s32 	%r2, %r25, %r26, %r24;
	setp.ge.s32 	%p1, %r2, %r16;
	mul.lo.s32 	%r27, %r17, %r19;
	setp.ge.s32 	%p2, %r23, %r27;
	or.pred  	%p3, %p1, %p2;
	@%p3 bra 	$L__BB2_14;
	cvta.to.global.u64 	%rd1, %rd11;
	cvta.to.global.u64 	%rd2, %rd12;
	div.s32 	%r29, %r23, %r17;
	mul.lo.s32 	%r30, %r29, %r17;
	sub.s32 	%r3, %r23, %r30;
	mad.lo.s32 	%r4, %r29, %r16, %r2;
	mul.lo.s32 	%r31, %r4, %r18;
	cvt.s64.s32 	%rd3, %r31;
	mul.lo.s32 	%r32, %r23, %r18;
	cvt.s64.s32 	%rd4, %r32;
	setp.lt.s32 	%p4, %r18, 1;
	mov.f32 	%f82, 0f00000000;
	@%p4 bra 	$L__BB2_13;
	and.b32  	%r5, %r18, 7;
	setp.lt.u32 	%p5, %r18, 8;
	mov.f32 	%f82, 0f00000000;
	mov.b32 	%r38, 0;
	@%p5 bra 	$L__BB2_5;
	and.b32  	%r38, %r18, 2147483640;
	neg.s32 	%r36, %r38;
	shl.b64 	%rd14, %rd3, 2;
	add.s64 	%rd15, %rd14, %rd1;
	add.s64 	%rd43, %rd15, 16;
	shl.b64 	%rd16, %rd4, 2;
	add.s64 	%rd17, %rd16, %rd2;
	add.s64 	%rd42, %rd17, 16;
	mov.f32 	%f82, 0f00000000;
$L__BB2_4:
	.pragma "nounroll";
	ld.global.f32 	%f17, [%rd43+-16];
	ld.global.f32 	%f18, [%rd42+-16];
	sub.f32 	%f19, %f17, %f18;
	fma.rn.f32 	%f20, %f19, %f19, %f82;
	ld.global.f32 	%f21, [%rd43+-12];
	ld.global.f32 	%f22, [%rd42+-12];
	sub.f32 	%f23, %f21, %f22;
	fma.rn.f32 	%f24, %f23, %f23, %f20;
	ld.global.f32 	%f25, [%rd43+-8];
	ld.global.f32 	%f26, [%rd42+-8];
	sub.f32 	%f27, %f25, %f26;
	fma.rn.f32 	%f28, %f27, %f27, %f24;
	ld.global.f32 	%f29, [%rd43+-4];
	ld.global.f32 	%f30, [%rd42+-4];
	sub.f32 	%f31, %f29, %f30;
	fma.rn.f32 	%f32, %f31, %f31, %f28;
	ld.global.f32 	%f33, [%rd43];
	ld.global.f32 	%f34, [%rd42];
	sub.f32 	%f35, %f33, %f34;
	fma.rn.f32 	%f36, %f35, %f35, %f32;
	ld.global.f32 	%f37, [%rd43+4];
	ld.global.f32 	%f38, [%rd42+4];
	sub.f32 	%f39, %f37, %f38;
	fma.rn.f32 	%f40, %f39, %f39, %f36;
	ld.global.f32 	%f41, [%rd43+8];
	ld.global.f32 	%f42, [%rd42+8];
	sub.f32 	%f43, %f41, %f42;
	fma.rn.f32 	%f44, %f43, %f43, %f40;
	ld.global.f32 	%f45, [%rd43+12];
	ld.global.f32 	%f46, [%rd42+12];
	sub.f32 	%f47, %f45, %f46;
	fma.rn.f32 	%f82, %f47, %f47, %f44;
	add.s32 	%r36, %r36, 8;
	add.s64 	%rd43, %rd43, 32;
	add.s64 	%rd42, %rd42, 32;
	setp.ne.s32 	%p6, %r36, 0;
	@%p6 bra 	$L__BB2_4;
$L__BB2_5:
	setp.eq.s32 	%p7, %r5, 0;
	@%p7 bra 	$L__BB2_13;
	and.b32  	%r11, %r18, 3;
	setp.lt.u32 	%p8, %r5, 4;
	@%p8 bra 	$L__BB2_8;
	cvt.u64.u32 	%rd18, %r38;
	add.s64 	%rd19, %rd18, %rd3;
	shl.b64 	%rd20, %rd19, 2;
	add.s64 	%rd21, %rd1, %rd20;
	ld.global.f32 	%f49, [%rd21];
	add.s64 	%rd22, %rd18, %rd4;
	shl.b64 	%rd23, %rd22, 2;
	add.s64 	%rd24, %rd2, %rd23;
	ld.global.f32 	%f50, [%rd24];
	sub.f32 	%f51, %f49, %f50;
	fma.rn.f32 	%f52, %f51, %f51, %f82;
	ld.global.f32 	%f53, [%rd21+4];
	ld.global.f32 	%f54, [%rd24+4];
	sub.f32 	%f55, %f53, %f54;
	fma.rn.f32 	%f56, %f55, %f55, %f52;
	ld.global.f32 	%f57, [%rd21+8];
	ld.global.f32 	%f58, [%rd24+8];
	sub.f32 	%f59, %f57, %f58;
	fma.rn.f32 	%f60, %f59, %f59, %f56;
	ld.global.f32 	%f61, [%rd21+12];
	ld.global.f32 	%f62, [%rd24+12];
	sub.f32 	%f63, %f61, %f62;
	fma.rn.f32 	%f82, %f63, %f63, %f60;
	add.s32 	%r38, %r38, 4;
$L__BB2_8:
	setp.eq.s32 	%p9, %r11, 0;
	@%p9 bra 	$L__BB2_13;
	setp.eq.s32 	%p10, %r11, 1;
	@%p10 bra 	$L__BB2_11;
	cvt.u64.u32 	%rd25, %r38;
	add.s64 	%rd26, %rd25, %rd3;
	shl.b64 	%rd27, %rd26, 2;
	add.s64 	%rd28, %rd1, %rd27;
	ld.global.f32 	%f65, [%rd28];
	add.s64 	%rd29, %rd25, %rd4;
	shl.b64 	%rd30, %rd29, 2;
	add.s64 	%rd31, %rd2, %rd30;
	ld.global.f32 	%f66, [%rd31];
	sub.f32 	%f67, %f65, %f66;
	fma.rn.f32 	%f68, %f67, %f67, %f82;
	ld.global.f32 	%f69, [%rd28+4];
	ld.global.f32 	%f70, [%rd31+4];
	sub.f32 	%f71, %f69, %f70;
	fma.rn.f32 	%f82, %f71, %f71, %f68;
	add.s32 	%r38, %r38, 2;
$L__BB2_11:
	and.b32  	%r34, %r18, 1;
	setp.eq.b32 	%p11, %r34, 1;
	not.pred 	%p12, %p11;
	@%p12 bra 	$L__BB2_13;
	cvt.u64.u32 	%rd32, %r38;
	add.s64 	%rd33, %rd32, %rd3;
	shl.b64 	%rd34, %rd33, 2;
	add.s64 	%rd35, %rd1, %rd34;
	ld.global.f32 	%f72, [%rd35];
	add.s64 	%rd36, %rd32, %rd4;
	shl.b64 	%rd37, %rd36, 2;
	add.s64 	%rd38, %rd2, %rd37;
	ld.global.f32 	%f73, [%rd38];
	sub.f32 	%f74, %f72, %f73;
	fma.rn.f32 	%f82, %f74, %f74, %f82;
$L__BB2_13:
	mad.lo.s32 	%r35, %r4, %r17, %r3;
	cvta.to.global.u64 	%rd39, %rd13;
	mul.wide.s32 	%rd40, %r35, 4;
	add.s64 	%rd41, %rd39, %rd40;
	st.global.f32 	[%rd41], %f82;
$L__BB2_14:
	ret;

}
	// .globl	_Z21findSetDistanceKernelPfS_S_iiiii
.visible .entry _Z21findSetDistanceKernelPfS_S_iiiii(
	.param .u64 .ptr .align 1 _Z21findSetDistanceKernelPfS_S_iiiii_param_0,
	.param .u64 .ptr .align 1 _Z21findSetDistanceKernelPfS_S_iiiii_param_1,
	.param .u64 .ptr .align 1 _Z21findSetDistanceKernelPfS_S_iiiii_param_2,
	.param .u32 _Z21findSetDistanceKernelPfS_S_iiiii_param_3,
	.param .u32 _Z21findSetDistanceKernelPfS_S_iiiii_param_4,
	.param .u32 _Z21findSetDistanceKernelPfS_S_iiiii_param_5,
	.param .u32 _Z21findSetDistanceKernelPfS_S_iiiii_param_6,
	.param .u32 _Z21findSetDistanceKernelPfS_S_iiiii_param_7
)
{
	.reg .pred 	%p<22>;
	.reg .b32 	%r<71>;
	.reg .b32 	%f<104>;
	.reg .b64 	%rd<71>;

	ld.param.u64 	%rd12, [_Z21findSetDistanceKernelPfS_S_iiiii_param_0];
	ld.param.u64 	%rd13, [_Z21findSetDistanceKernelPfS_S_iiiii_param_1];
	ld.param.u64 	%rd14, [_Z21findSetDistanceKernelPfS_S_iiiii_param_2];
	ld.param.u32 	%r33, [_Z21findSetDistanceKernelPfS_S_iiiii_param_3];
	ld.param.u32 	%r29, [_Z21findSetDistanceKernelPfS_S_iiiii_param_4];
	ld.param.u32 	%r30, [_Z21findSetDistanceKernelPfS_S_iiiii_param_5];
	ld.param.u32 	%r31, [_Z21findSetDistanceKernelPfS_S_iiiii_param_6];
	ld.param.u32 	%r32, [_Z21findSetDistanceKernelPfS_S_iiiii_param_7];
	mov.u32 	%r34, %tid.x;
	mov.u32 	%r35, %ctaid.x;
	mov.u32 	%r36, %ntid.x;
	mad.lo.s32 	%r1, %r35, %r36, %r34;
	mov.u32 	%r37, %tid.y;
	mov.u32 	%r38, %ctaid.y;
	mov.u32 	%r39, %ntid.y;
	mad.lo.s32 	%r2, %r38, %r39, %r37;
	mul.lo.s32 	%r40, %r30, %r29;
	setp.ge.s32 	%p1, %r2, %r40;
	setp.ge.s32 	%p2, %r1, %r33;
	or.pred  	%p3, %p2, %p1;
	@%p3 bra 	$L__BB3_24;
	cvta.to.global.u64 	%rd1, %rd12;
	cvta.to.global.u64 	%rd2, %rd13;
	div.s32 	%r41, %r2, %r30;
	mul.lo.s32 	%r42, %r41, %r30;
	sub.s32 	%r3, %r2, %r42;
	mad.lo.s32 	%r4, %r29, %r1, %r41;
	mul.lo.s32 	%r43, %r32, %r31;
	mul.lo.s32 	%r44, %r43, %r4;
	cvt.s64.s32 	%rd3, %r44;
	mad.lo.s32 	%r45, %r30, %r1, %r3;
	mul.lo.s32 	%r46, %r43, %r45;
	cvt.s64.s32 	%rd4, %r46;
	setp.lt.s32 	%p4, %r31, 1;
	mov.f32 	%f101, 0f7F7FFFFF;
	@%p4 bra 	$L__BB3_23;
	setp.gt.s32 	%p5, %r32, 0;
	@%p5 bra 	$L__BB3_8;
	and.b32  	%r5, %r31, 3;
	and.b32  	%r6, %r31, 2147483644;
	mov.f32 	%f101, 0f7F7FFFFF;
	mov.b32 	%r69, 0;
$L__BB3_4:
	setp.lt.u32 	%p6, %r31, 4;
	@%p6 bra 	$L__BB3_7;
	mov.b32 	%r70, 0;
$L__BB3_6:
	setp.gt.f32 	%p7, %f101, 0f00000000;
	selp.f32 	%f101, 0f00000000, %f101, %p7;
	add.s32 	%r70, %r70, 4;
	setp.ne.s32 	%p8, %r70, %r6;
	@%p8 bra 	$L__BB3_6;
$L__BB3_7:
	setp.eq.s32 	%p9, %r5, 0;
	setp.gt.f32 	%p10, %f101, 0f00000000;
	selp.f32 	%f26, 0f00000000, %f101, %p10;
	selp.f32 	%f101, %f101, %f26, %p9;
	add.s32 	%r69, %r69, 1;
	setp.ne.s32 	%p11, %r69, %r31;
	@%p11 bra 	$L__BB3_4;
	bra.uni 	$L__BB3_23;
$L__BB3_8:
	and.b32  	%r7, %r32, 7;
	add.s32 	%r8, %r7, -1;
	and.b32  	%r9, %r32, 3;
	and.b32  	%r10, %r32, 2147483640;
	and.b32  	%r11, %r32, 1;
	neg.s32 	%r12, %r10;
	mov.f32 	%f101, 0f7F7FFFFF;
	mov.b32 	%r63, 0;
$L__BB3_9:
	mul.lo.s32 	%r51, %r63, %r32;
	cvt.u64.u32 	%rd5, %r51;
	add.s64 	%rd15, %rd3, %rd5;
	shl.b64 	%rd16, %rd15, 2;
	add.s64 	%rd17, %rd1, %rd16;
	add.s64 	%rd6, %rd17, 16;
	mov.b32 	%r64, 0;
$L__BB3_10:
	setp.lt.u32 	%p12, %r32, 8;
	mul.lo.s32 	%r15, %r64, %r32;
	mov.f32 	%f98, 0f00000000;
	mov.b32 	%r67, 0;
	@%p12 bra 	$L__BB3_13;
	cvt.u64.u32 	%rd18, %r15;
	add.s64 	%rd19, %rd4, %rd18;
	shl.b64 	%rd20, %rd19, 2;
	add.s64 	%rd21, %rd2, %rd20;
	add.s64 	%rd69, %rd21, 16;
	mov.f32 	%f98, 0f00000000;
	mov.u64 	%rd70, %rd6;
	mov.u32 	%r65, %r12;
$L__BB3_12:
	.pragma "nounroll";
	ld.global.f32 	%f31, [%rd70+-16];
	ld.global.f32 	%f32, [%rd69+-16];
	sub.f32 	%f33, %f31, %f32;
	fma.rn.f32 	%f34, %f33, %f33, %f98;
	ld.global.f32 	%f35, [%rd70+-12];
	ld.global.f32 	%f36, [%rd69+-12];
	sub.f32 	%f37, %f35, %f36;
	fma.rn.f32 	%f38, %f37, %f37, %f34;
	ld.global.f32 	%f39, [%rd70+-8];
	ld.global.f32 	%f40, [%rd69+-8];
	sub.f32 	%f41, %f39, %f40;
	fma.rn.f32 	%f42, %f41, %f41, %f38;
	ld.global.f32 	%f43, [%rd70+-4];
	ld.global.f32 	%f44, [%rd69+-4];
	sub.f32 	%f45, %f43, %f44;
	fma.rn.f32 	%f46, %f45, %f45, %f42;
	ld.global.f32 	%f47, [%rd70];
	ld.global.f32 	%f48, [%rd69];
	sub.f32 	%f49, %f47, %f48;
	fma.rn.f32 	%f50, %f49, %f49, %f46;
	ld.global.f32 	%f51, [%rd70+4];
	ld.global.f32 	%f52, [%rd69+4];
	sub.f32 	%f53, %f51, %f52;
	fma.rn.f32 	%f54, %f53, %f53, %f50;
	ld.global.f32 	%f55, [%rd70+8];
	ld.global.f32 	%f56, [%rd69+8];
	sub.f32 	%f57, %f55, %f56;
	fma.rn.f32 	%f58, %f57, %f57, %f54;
	ld.global.f32 	%f59, [%rd70+12];
	ld.global.f32 	%f60, [%rd69+12];
	sub.f32 	%f61, %f59, %f60;
	fma.rn.f32 	%f98, %f61, %f61, %f58;
	add.s32 	%r65, %r65, 8;
	add.s64 	%rd70, %rd70, 32;
	add.s64 	%rd69, %rd69, 32;
	setp.ne.s32 	%p13, %r65, 0;
	mov.u32 	%r67, %r10;
	@%p13 bra 	$L__BB3_12;
$L__BB3_13:
	setp.eq.s32 	%p14, %r7, 0;
	@%p14 bra 	$L__BB3_21;
	setp.lt.u32 	%p15, %r8, 3;
	@%p15 bra 	$L__BB3_16;
	cvt.u32.u64 	%r53, %rd5;
	add.s32 	%r54, %r67, %r53;
	cvt.u64.u32 	%rd22, %r54;
	add.s64 	%rd23, %rd22, %rd3;
	shl.b64 	%rd24, %rd23, 2;
	add.s64 	%rd25, %rd1, %rd24;
	ld.global.f32 	%f63, [%rd25];
	add.s32 	%r55, %r67, %r15;
	cvt.u64.u32 	%rd26, %r55;
	add.s64 	%rd27, %rd26, %rd4;
	shl.b64 	%rd28, %rd27, 2;
	add.s64 	%rd29, %rd2, %rd28;
	ld.global.f32 	%f64, [%rd29];
	sub.f32 	%f65, %f63, %f64;
	fma.rn.f32 	%f66, %f65, %f65, %f98;
	cvt.u64.u32 	%rd30, %r67;
	add.s64 	%rd31, %rd30, %rd5;
	add.s64 	%rd32, %rd31, %rd3;
	shl.b64 	%rd33, %rd32, 2;
	add.s64 	%rd34, %rd1, %rd33;
	ld.global.f32 	%f67, [%rd34+4];
	cvt.u64.u32 	%rd35, %r15;
	add.s64 	%rd36, %rd30, %rd35;
	add.s64 	%rd37, %rd36, %rd4;
	shl.b64 	%rd38, %rd37, 2;
	add.s64 	%rd39, %rd2, %rd38;
	ld.global.f32 	%f68, [%rd39+4];
	sub.f32 	%f69, %f67, %f68;
	fma.rn.f32 	%f70, %f69, %f69, %f66;
	ld.global.f32 	%f71, [%rd34+8];
	ld.global.f32 	%f72, [%rd39+8];
	sub.f32 	%f73, %f71, %f72;
	fma.rn.f32 	%f74, %f73, %f73, %f70;
	ld.global.f32 	%f75, [%rd34+12];
	ld.global.f32 	%f76, [%rd39+12];
	sub.f32 	%f77, %f75, %f76;
	fma.rn.f32 	%f98, %f77, %f77, %f74;
	add.s32 	%r67, %r67, 4;
$L__BB3_16:
	setp.eq.s32 	%p16, %r9, 0;
	@%p16 bra 	$L__BB3_21;
	setp.eq.s32 	%p17, %r9, 1;
	@%p17 bra 	$L__BB3_19;
	cvt.u32.u64 	%r56, %rd5;
	add.s32 	%r57, %r67, %r56;
	cvt.u64.u32 	%rd40, %r57;
	add.s64 	%rd41, %rd40, %rd3;
	shl.b64 	%rd42, %rd41, 2;
	add.s64 	%rd43, %rd1, %rd42;
	ld.global.f32 	%f79, [%rd43];
	add.s32 	%r58, %r67, %r15;
	cvt.u64.u32 	%rd44, %r58;
	add.s64 	%rd45, %rd44, %rd4;
	shl.b64 	%rd46, %rd45, 2;
	add.s64 	%rd47, %rd2, %rd46;
	ld.global.f32 	%f80, [%rd47];
	sub.f32 	%f81, %f79, %f80;
	fma.rn.f32 	%f82, %f81, %f81, %f98;
	cvt.u64.u32 	%rd48, %r67;
	add.s64 	%rd49, %rd48, %rd5;
	add.s64 	%rd50, %rd49, %rd3;
	shl.b64 	%rd51, %rd50, 2;
	add.s64 	%rd52, %rd1, %rd51;
	ld.global.f32 	%f83, [%rd52+4];
	cvt.u64.u32 	%rd53, %r15;
	add.s64 	%rd54, %rd48, %rd53;
	add.s64 	%rd55, %rd54, %rd4;
	shl.b64 	%rd56, %rd55, 2;
	add.s64 	%rd57, %rd2, %rd56;
	ld.global.f32 	%f84, [%rd57+4];
	sub.f32 	%f85, %f83, %f84;
	fma.rn.f32 	%f98, %f85, %f85, %f82;
	add.s32 	%r67, %r67, 2;
$L__BB3_19:
	setp.eq.s32 	%p18, %r11, 0;
	@%p18 bra 	$L__BB3_21;
	cvt.u32.u64 	%r59, %rd5;
	add.s32 	%r60, %r67, %r59;
	cvt.u64.u32 	%rd58, %r60;
	add.s64 	%rd59, %rd58, %rd3;
	shl.b64 	%rd60, %rd59, 2;
	add.s64 	%rd61, %rd1, %rd60;
	ld.global.f32 	%f86, [%rd61];
	add.s32 	%r61, %r67, %r15;
	cvt.u64.u32 	%rd62, %r61;
	add.s64 	%rd63, %rd62, %rd4;
	shl.b64 	%rd64, %rd63, 2;
	add.s64 	%rd65, %rd2, %rd64;
	ld.global.f32 	%f87, [%rd65];
	sub.f32 	%f88, %f86, %f87;
	fma.rn.f32 	%f98, %f88, %f88, %f98;
$L__BB3_21:
	setp.gt.f32 	%p19, %f101, %f98;
	selp.f32 	%f101, %f98, %f101, %p19;
	add.s32 	%r64, %r64, 1;
	setp.ne.s32 	%p20, %r64, %r31;
	@%p20 bra 	$L__BB3_10;
	add.s32 	%r63, %r63, 1;
	setp.eq.s32 	%p21, %r63, %r31;
	@%p21 bra 	$L__BB3_23;
	bra.uni 	$L__BB3_9;
$L__BB3_23:
	mad.lo.s32 	%r62, %r4, %r30, %r3;
	cvta.to.global.u64 	%rd66, %rd14;
	mul.wide.s32 	%rd67, %r62, 4;
	add.s64 	%rd68, %rd66, %rd67;
	st.global.f32 	[%rd68], %f101;
$L__BB3_24:
	ret;

}
	// .globl	_Z23countNeighborhoodKernelPfPifii
.visible .entry _Z23countNeighborhoodKernelPfPifii(
	.param .u64 .ptr .align 1 _Z23countNeighborhoodKernelPfPifii_param_0,
	.param .u64 .ptr .align 1 _Z23countNeighborhoodKernelPfPifii_param_1,
	.param .f32 _Z23countNeighborhoodKernelPfPifii_param_2,
	.param .u32 _Z23countNeighborhoodKernelPfPifii_param_3,
	.param .u32 _Z23countNeighborhoodKernelPfPifii_param_4
)
{
	.reg .pred 	%p<27>;
	.reg .b32 	%r<78>;
	.reg .b32 	%f<84>;
	.reg .b64 	%rd<45>;

	ld.param.u64 	%rd12, [_Z23countNeighborhoodKernelPfPifii_param_0];
	ld.param.u64 	%rd11, [_Z23countNeighborhoodKernelPfPifii_param_1];
	ld.param.f32 	%f14, [_Z23countNeighborhoodKernelPfPifii_param_2];
	ld.param.u32 	%r39, [_Z23countNeighborhoodKernelPfPifii_param_3];
	ld.param.u32 	%r40, [_Z23countNeighborhoodKernelPfPifii_param_4];
	cvta.to.global.u64 	%rd1, %rd12;
	mov.u32 	%r41, %tid.y;
	mov.u32 	%r42, %ctaid.y;
	mov.u32 	%r43, %ntid.y;
	mad.lo.s32 	%r1, %r42, %r43, %r41;
	setp.ge.s32 	%p1, %r1, %r39;
	@%p1 bra 	$L__BB4_35;
	cvta.to.global.u64 	%rd13, %rd11;
	mul.lo.s32 	%r44, %r40, %r1;
	cvt.s64.s32 	%rd2, %r44;
	mul.f32 	%f1, %f14, %f14;
	mul.wide.u32 	%rd14, %r1, 4;
	add.s64 	%rd3, %rd13, %rd14;
	mov.b32 	%r45, 0;
	st.global.u32 	[%rd3], %r45;
	setp.lt.s32 	%p2, %r40, 1;
	@%p2 bra 	$L__BB4_17;
	and.b32  	%r2, %r40, 7;
	add.s32 	%r3, %r2, -1;
	and.b32  	%r4, %r40, 3;
	and.b32  	%r5, %r40, 2147483640;
	and.b32  	%r6, %r40, 1;
	neg.s32 	%r7, %r5;
	add.s64 	%rd4, %rd1, 16;
	shl.b64 	%rd15, %rd2, 2;
	add.s64 	%rd5, %rd4, %rd15;
	mov.b32 	%r66, 0;
	mov.u32 	%r64, %r66;
$L__BB4_3:
	setp.lt.u32 	%p18, %r40, 8;
	mul.lo.s32 	%r10, %r64, %r40;
	mov.f32 	%f83, 0f00000000;
	mov.b32 	%r68, 0;
	@%p18 bra 	$L__BB4_6;
	mul.wide.u32 	%rd16, %r10, 4;
	add.s64 	%rd44, %rd4, %rd16;
	mov.f32 	%f83, 0f00000000;
	mov.u64 	%rd43, %rd5;
	mov.u32 	%r65, %r7;
$L__BB4_5:
	.pragma "nounroll";
	ld.global.f32 	%f18, [%rd44+-16];
	ld.global.f32 	%f19, [%rd43+-16];
	sub.f32 	%f20, %f18, %f19;
	fma.rn.f32 	%f21, %f20, %f20, %f83;
	ld.global.f32 	%f22, [%rd44+-12];
	ld.global.f32 	%f23, [%rd43+-12];
	sub.f32 	%f24, %f22, %f23;
	fma.rn.f32 	%f25, %f24, %f24, %f21;
	ld.global.f32 	%f26, [%rd44+-8];
	ld.global.f32 	%f27, [%rd43+-8];
	sub.f32 	%f28, %f26, %f27;
	fma.rn.f32 	%f29, %f28, %f28, %f25;
	ld.global.f32 	%f30, [%rd44+-4];
	ld.global.f32 	%f31, [%rd43+-4];
	sub.f32 	%f32, %f30, %f31;
	fma.rn.f32 	%f33, %f32, %f32, %f29;
	ld.global.f32 	%f34, [%rd44];
	ld.global.f32 	%f35, [%rd43];
	sub.f32 	%f36, %f34, %f35;
	fma.rn.f32 	%f37, %f36, %f36, %f33;
	ld.global.f32 	%f38, [%rd44+4];
	ld.global.f32 	%f39, [%rd43+4];
	sub.f32 	%f40, %f38, %f39;
	fma.rn.f32 	%f41, %f40, %f40, %f37;
	ld.global.f32 	%f42, [%rd44+8];
	ld.global.f32 	%f43, [%rd43+8];
	sub.f32 	%f44, %f42, %f43;
	fma.rn.f32 	%f45, %f44, %f44, %f41;
	ld.global.f32 	%f46, [%rd44+12];
	ld.global.f32 	%f47, [%rd43+12];
	sub.f32 	%f48, %f46, %f47;
	fma.rn.f32 	%f83, %f48, %f48, %f45;
	add.s32 	%r65, %r65, 8;
	add.s64 	%rd44, %rd44, 32;
	add.s64 	%rd43, %rd43, 32;
	setp.eq.s32 	%p19, %r65, 0;
	mov.u32 	%r68, %r5;
	@%p19 bra 	$L__BB4_6;
	bra.uni 	$L__BB4_5;
$L__BB4_6:
	setp.eq.s32 	%p20, %r2, 0;
	@%p20 bra 	$L__BB4_14;
	setp.lt.u32 	%p21, %r3, 3;
	@%p21 bra 	$L__BB4_9;
	add.s32 	%r60, %r68, %r10;
	mul.wide.u32 	%rd17, %r60, 4;
	add.s64 	%rd18, %rd1, %rd17;
	ld.global.f32 	%f50, [%rd18];
	cvt.u64.u32 	%rd19, %r68;
	add.s64 	%rd20, %rd19, %rd2;
	shl.b64 	%rd21, %rd20, 2;
	add.s64 	%rd22, %rd1, %rd21;
	ld.global.f32 	%f51, [%rd22];
	sub.f32 	%f52, %f50, %f51;
	fma.rn.f32 	%f53, %f52, %f52, %f83;
	cvt.u64.u32 	%rd23, %r10;
	add.s64 	%rd24, %rd19, %rd23;
	shl.b64 	%rd25, %rd24, 2;
	add.s64 	%rd26, %rd1, %rd25;
	ld.global.f32 	%f54, [%rd26+4];
	ld.global.f32 	%f55, [%rd22+4];
	sub.f32 	%f56, %f54, %f55;
	fma.rn.f32 	%f57, %f56, %f56, %f53;
	ld.global.f32 	%f58, [%rd26+8];
	ld.global.f32 	%f59, [%rd22+8];
	sub.f32 	%f60, %f58, %f59;
	fma.rn.f32 	%f61, %f60, %f60, %f57;
	ld.global.f32 	%f62, [%rd26+12];
	ld.global.f32 	%f63, [%rd22+12];
	sub.f32 	%f64, %f62, %f63;
	fma.rn.f32 	%f83, %f64, %f64, %f61;
	add.s32 	%r68, %r68, 4;
$L__BB4_9:
	setp.eq.s32 	%p22, %r4, 0;
	@%p22 bra 	$L__BB4_14;
	setp.eq.s32 	%p23, %r4, 1;
	@%p23 bra 	$L__BB4_12;
	add.s32 	%r61, %r68, %r10;
	mul.wide.u32 	%rd27, %r61, 4;
	add.s64 	%rd28, %rd1, %rd27;
	ld.global.f32 	%f66, [%rd28];
	cvt.u64.u32 	%rd29, %r68;
	add.s64 	%rd30, %rd29, %rd2;
	shl.b64 	%rd31, %rd30, 2;
	add.s64 	%rd32, %rd1, %rd31;
	ld.global.f32 	%f67, [%rd32];
	sub.f32 	%f68, %f66, %f67;
	fma.rn.f32 	%f69, %f68, %f68, %f83;
	cvt.u64.u32 	%rd33, %r10;
	add.s64 	%rd34, %rd29, %rd33;
	shl.b64 	%rd35, %rd34, 2;
	add.s64 	%rd36, %rd1, %rd35;
	ld.global.f32 	%f70, [%rd36+4];
	ld.global.f32 	%f71, [%rd32+4];
	sub.f32 	%f72, %f70, %f71;
	fma.rn.f32 	%f83, %f72, %f72, %f69;
	add.s32 	%r68, %r68, 2;
$L__BB4_12:
	setp.eq.s32 	%p24, %r6, 0;
	@%p24 bra 	$L__BB4_14;
	add.s32 	%r62, %r68, %r10;
	mul.wide.u32 	%rd37, %r62, 4;
	add.s64 	%rd38, %rd1, %rd37;
	ld.global.f32 	%f73, [%rd38];
	cvt.u64.u32 	%rd39, %r68;
	add.s64 	%rd40, %rd39, %rd2;
	shl.b64 	%rd41, %rd40, 2;
	add.s64 	%rd42, %rd1, %rd41;
	ld.global.f32 	%f74, [%rd42];
	sub.f32 	%f75, %f73, %f74;
	fma.rn.f32 	%f83, %f75, %f75, %f83;
$L__BB4_14:
	setp.gtu.f32 	%p25, %f83, %f1;
	@%p25 bra 	$L__BB4_16;
	add.s32 	%r66, %r66, 1;
	st.global.u32 	[%rd3], %r66;
$L__BB4_16:
	add.s32 	%r64, %r64, 1;
	setp.eq.s32 	%p26, %r64, %r39;
	@%p26 bra 	$L__BB4_35;
	bra.uni 	$L__BB4_3;
$L__BB4_17:
	and.b32  	%r21, %r39, 15;
	setp.lt.u32 	%p3, %r39, 16;
	mov.b32 	%r72, 0;
	@%p3 bra 	$L__BB4_22;
	and.b32  	%r22, %r39, 2147483632;
	mov.b32 	%r72, 0;
	mov.u32 	%r71, %r72;
$L__BB4_19:
	.pragma "nounroll";
	setp.ltu.f32 	%p4, %f1, 0f00000000;
	setp.ge.f32 	%p5, %f1, 0f00000000;
	selp.u32 	%r48, 1, 0, %p5;
	add.s32 	%r49, %r72, %r48;
	add.s32 	%r50, %r49, 15;
	selp.b32 	%r72, %r50, %r72, %p5;
	@%p4 bra 	$L__BB4_21;
	st.global.u32 	[%rd3], %r72;
$L__BB4_21:
	add.s32 	%r71, %r71, 16;
	setp.ne.s32 	%p6, %r71, %r22;
	@%p6 bra 	$L__BB4_19;
$L__BB4_22:
	setp.eq.s32 	%p7, %r21, 0;
	@%p7 bra 	$L__BB4_35;
	and.b32  	%r28, %r39, 7;
	setp.lt.u32 	%p8, %r21, 8;
	@%p8 bra 	$L__BB4_26;
	setp.ltu.f32 	%p9, %f1, 0f00000000;
	setp.ge.f32 	%p10, %f1, 0f00000000;
	selp.u32 	%r51, 1, 0, %p10;
	add.s32 	%r52, %r72, %r51;
	add.s32 	%r53, %r52, 7;
	selp.b32 	%r72, %r53, %r72, %p10;
	@%p9 bra 	$L__BB4_26;
	st.global.u32 	[%rd3], %r72;
$L__BB4_26:
	setp.eq.s32 	%p11, %r28, 0;
	@%p11 bra 	$L__BB4_35;
	and.b32  	%r31, %r39, 3;
	setp.lt.u32 	%p12, %r28, 4;
	@%p12 bra 	$L__BB4_30;
	setp.ltu.f32 	%p13, %f1, 0f00000000;
	setp.ge.f32 	%p14, %f1, 0f00000000;
	selp.u32 	%r54, 1, 0, %p14;
	add.s32 	%r55, %r72, %r54;
	add.s32 	%r56, %r55, 3;
	selp.b32 	%r72, %r56, %r72, %p14;
	@%p13 bra 	$L__BB4_30;
	st.global.u32 	[%rd3], %r72;
$L__BB4_30:
	setp.eq.s32 	%p15, %r31, 0;
	@%p15 bra 	$L__BB4_35;
	mov.b32 	%r76, 0;
$L__BB4_32:
	.pragma "nounroll";
	setp.ltu.f32 	%p16, %f1, 0f00000000;
	@%p16 bra 	$L__BB4_34;
	add.s32 	%r72, %r72, 1;
	st.global.u32 	[%rd3], %r72;
$L__BB4_34:
	add.s32 	%r76, %r76, 1;
	setp.ne.s32 	%p17, %r76, %r31;
	@%p17 bra 	$L__BB4_32;
$L__BB4_35:
	ret;

}


// ===== COMPILED SASS (sm_100) =====

	.target	sm_100

	.elftype	@"ET_EXEC"


//--------------------- .note.nv.tkinfo           --------------------------
	.section	.note.nv.tkinfo,"",@"SHT_NOTE"
	.sectionflags	@"SHF_NOTE_NV_TKINFO"
	.tkinfo
        /*0018*/ 	.word	0x00000002
        /*0030*/ 	.string	""
        /*0030*/ 	.string	"ptxas"
        /*0030*/ 	.string	"Cuda compilation tools, release 13.0, V13.0.88"
        /*0030*/ 	.string	"Build cuda_13.0.r13.0/compiler.36424714_0"
        /*0030*/ 	.string	"-arch sm_100 -m 64 "



//--------------------- .note.nv.cuinfo           --------------------------
	.section	.note.nv.cuinfo,"",@"SHT_NOTE"
	.sectionflags	@"SHF_NOTE_NV_CUINFO"
        /*0018*/ 	.short	0x0002
        /*001a*/ 	.short	0x0064
        /*001c*/ 	.short	0x0082
	.zero		2


//--------------------- .nv.info                  --------------------------
	.section	.nv.info,"",@"SHT_CUDA_INFO"
	.align	4


	//----- nvinfo : EIATTR_REGCOUNT
	.align		4
        /*0000*/ 	.byte	0x04, 0x2f
        /*0002*/ 	.short	(.L_1 - .L_0)
	.align		4
.L_0:
        /*0004*/ 	.word	index@(_Z27findNearestFeatureIdxKernelPfS_Piiiiii)
        /*0008*/ 	.word	0x00000020


	//----- nvinfo : EIATTR_FRAME_SIZE
	.align		4
.L_1:
        /*000c*/ 	.byte	0x04, 0x11
        /*000e*/ 	.short	(.L_3 - .L_2)
	.align		4
.L_2:
        /*0010*/ 	.word	index@(_Z27findNearestFeatureIdxKernelPfS_Piiiiii)
        /*0014*/ 	.word	0x00000000


	//----- nvinfo : EIATTR_REGCOUNT
	.align		4
.L_3:
        /*0018*/ 	.byte	0x04, 0x2f
        /*001a*/ 	.short	(.L_5 - .L_4)
	.align		4
.L_4:
        /*001c*/ 	.word	index@(_Z30findNearestSetFeatureIdxKernelPfS_Piiiiiii)
        /*0020*/ 	.word	0x00000020


	//----- nvinfo : EIATTR_FRAME_SIZE
	.align		4
.L_5:
        /*0024*/ 	.byte	0x04, 0x11
        /*0026*/ 	.short	(.L_7 - .L_6)
	.align		4
.L_6:
        /*0028*/ 	.word	index@(_Z30findNearestSetFeatureIdxKernelPfS_Piiiiiii)
        /*002c*/ 	.word	0x00000000


	//----- nvinfo : EIATTR_REGCOUNT
	.align		4
.L_7:
        /*0030*/ 	.byte	0x04, 0x2f
        /*0032*/ 	.short	(.L_9 - .L_8)
	.align		4
.L_8:
        /*0034*/ 	.word	index@(_Z23findFeatsDistanceKernelPfS_S_iiii)
        /*0038*/ 	.word	0x0000001e


	//----- nvinfo : EIATTR_FRAME_SIZE
	.align		4
.L_9:
        /*003c*/ 	.byte	0x04, 0x11
        /*003e*/ 	.short	(.L_11 - .L_10)
	.align		4
.L_10:
        /*0040*/ 	.word	index@(_Z23findFeatsDistanceKernelPfS_S_iiii)
        /*0044*/ 	.word	0x00000000


	//----- nvinfo : EIATTR_REGCOUNT
	.align		4
.L_11:
        /*0048*/ 	.byte	0x04, 0x2f
        /*004a*/ 	.short	(.L_13 - .L_12)
	.align		4
.L_12:
        /*004c*/ 	.word	index@(_Z21findSetDistanceKernelPfS_S_iiiii)
        /*0050*/ 	.word	0x0000001e


	//----- nvinfo : EIATTR_FRAME_SIZE
	.align		4
.L_13:
        /*0054*/ 	.byte	0x04, 0x11
        /*0056*/ 	.short	(.L_15 - .L_14)
	.align		4
.L_14:
        /*0058*/ 	.word	index@(_Z21findSetDistanceKernelPfS_S_iiiii)
        /*005c*/ 	.word	0x00000000


	//----- nvinfo : EIATTR_REGCOUNT
	.align		4
.L_15:
        /*0060*/ 	.byte	0x04, 0x2f
        /*0062*/ 	.short	(.L_17 - .L_16)
	.align		4
.L_16:
        /*0064*/ 	.word	index@(_Z23countNeighborhoodKernelPfPifii)
        /*0068*/ 	.word	0x0000001e


	//----- nvinfo : EIATTR_FRAME_SIZE
	.align		4
.L_17:
        /*006c*/ 	.byte	0x04, 0x11
        /*006e*/ 	.short	(.L_19 - .L_18)
	.align		4
.L_18:
        /*0070*/ 	.word	index@(_Z23countNeighborhoodKernelPfPifii)
        /*0074*/ 	.word	0x00000000


	//----- nvinfo : EIATTR_MIN_STACK_SIZE
	.align		4
.L_19:
        /*0078*/ 	.byte	0x04, 0x12
        /*007a*/ 	.short	(.L_21 - .L_20)
	.align		4
.L_20:
        /*007c*/ 	.word	index@(_Z23countNeighborhoodKernelPfPifii)
        /*0080*/ 	.word	0x00000000


	//----- nvinfo : EIATTR_MIN_STACK_SIZE
	.align		4
.L_21:
        /*0084*/ 	.byte	0x04, 0x12
        /*0086*/ 	.short	(.L_23 - .L_22)
	.align		4
.L_22:
        /*0088*/ 	.word	index@(_Z21findSetDistanceKernelPfS_S_iiiii)
        /*008c*/ 	.word	0x00000000


	//----- nvinfo : EIATTR_MIN_STACK_SIZE
	.align		4
.L_23:
        /*0090*/ 	.byte	0x04, 0x12
        /*0092*/ 	.short	(.L_25 - .L_24)
	.align		4
.L_24:
        /*0094*/ 	.word	index@(_Z23findFeatsDistanceKernelPfS_S_iiii)
        /*0098*/ 	.word	0x00000000


	//----- nvinfo : EIATTR_MIN_STACK_SIZE
	.align		4
.L_25:
        /*009c*/ 	.byte	0x04, 0x12
        /*009e*/ 	.short	(.L_27 - .L_26)
	.align		4
.L_26:
        /*00a0*/ 	.word	index@(_Z30findNearestSetFeatureIdxKernelPfS_Piiiiiii)
        /*00a4*/ 	.word	0x00000000


	//----- nvinfo : EIATTR_MIN_STACK_SIZE
	.align		4
.L_27:
        /*00a8*/ 	.byte	0x04, 0x12
        /*00aa*/ 	.short	(.L_29 - .L_28)
	.align		4
.L_28:
        /*00ac*/ 	.word	index@(_Z27findNearestFeatureIdxKernelPfS_Piiiiii)
        /*00b0*/ 	.word	0x00000000
.L_29:


//--------------------- .nv.compat                --------------------------
	.section	.nv.compat,"",@"SHT_CUDA_COMPAT_INFO"
	.align	4
        /*0000*/ 	.byte	0x02, 0x09, 0x00, 0x00, 0x02, 0x02, 0x01, 0x00, 0x02, 0x05, 0x05, 0x00, 0x03, 0x07, 0x01, 0x01
        /*0010*/ 	.byte	0x02, 0x03, 0x00, 0x00, 0x02, 0x06, 0x01, 0x00, 0x04, 0x0b, 0x08, 0x00, 0x09, 0x00, 0x00, 0x00
        /*0020*/ 	.byte	0x00, 0x00, 0x00, 0x00


//--------------------- .nv.info._Z23countNeighborhoodKernelPfPifii --------------------------
	.section	.nv.info._Z23countNeighborhoodKernelPfPifii,"",@"SHT_CUDA_INFO"
	.sectionflags	@""
	.align	4


	//----- nvinfo : EIATTR_CUDA_API_VERSION
	.align		4
        /*0000*/ 	.byte	0x04, 0x37
        /*0002*/ 	.short	(.L_31 - .L_30)
.L_30:
        /*0004*/ 	.word	0x00000082


	//----- nvinfo : EIATTR_KPARAM_INFO
	.align		4
.L_31:
        /*0008*/ 	.byte	0x04, 0x17
        /*000a*/ 	.short	(.L_33 - .L_32)
.L_32:
        /*000c*/ 	.word	0x00000000
        /*0010*/ 	.short	0x0004
        /*0012*/ 	.short	0x0018
        /*0014*/ 	.byte	0x00, 0xf0, 0x11, 0x00


	//----- nvinfo : EIATTR_KPARAM_INFO
	.align		4
.L_33:
        /*0018*/ 	.byte	0x04, 0x17
        /*001a*/ 	.short	(.L_35 - .L_34)
.L_34:
        /*001c*/ 	.word	0x00000000
        /*0020*/ 	.short	0x0003
        /*0022*/ 	.short	0x0014
        /*0024*/ 	.byte	0x00, 0xf0, 0x11, 0x00


	//----- nvinfo : EIATTR_KPARAM_INFO
	.align		4
.L_35:
        /*0028*/ 	.byte	0x04, 0x17
        /*002a*/ 	.short	(.L_37 - .L_36)
.L_36:
        /*002c*/ 	.word	0x00000000
        /*0030*/ 	.short	0x0002
        /*0032*/ 	.short	0x0010
        /*0034*/ 	.byte	0x00, 0xf0, 0x11, 0x00


	//----- nvinfo : EIATTR_KPARAM_INFO
	.align		4
.L_37:
        /*0038*/ 	.byte	0x04, 0x17
        /*003a*/ 	.short	(.L_39 - .L_38)
.L_38:
        /*003c*/ 	.word	0x00000000
        /*0040*/ 	.short	0x0001
        /*0042*/ 	.short	0x0008
        /*0044*/ 	.byte	0x00, 0xf5, 0x21, 0x00


	//----- nvinfo : EIATTR_KPARAM_INFO
	.align		4
.L_39:
        /*0048*/ 	.byte	0x04, 0x17
        /*004a*/ 	.short	(.L_41 - .L_40)
.L_40:
        /*004c*/ 	.word	0x00000000
        /*0050*/ 	.short	0x0000
        /*0052*/ 	.short	0x0000
        /*0054*/ 	.byte	0x00, 0xf5, 0x21, 0x00


	//----- nvinfo : EIATTR_SPARSE_MMA_MASK
	.align		4
.L_41:
        /*0058*/ 	.byte	0x03, 0x50
        /*005a*/ 	.short	0x0000


	//----- nvinfo : EIATTR_MAXREG_COUNT
	.align		4
        /*005c*/ 	.byte	0x03, 0x1b
        /*005e*/ 	.short	0x00ff


	//----- nvinfo : EIATTR_MERCURY_ISA_VERSION
	.align		4
        /*0060*/ 	.byte	0x03, 0x5f
        /*0062*/ 	.short	0x0101


	//----- nvinfo : EIATTR_VRC_CTA_INIT_COUNT
	.align		4
        /*0064*/ 	.byte	0x02, 0x4a
	.zero		1
	.zero		1


	//----- nvinfo : EIATTR_EXIT_INSTR_OFFSETS
	.align		4
        /*0068*/ 	.byte	0x04, 0x1c
        /*006a*/ 	.short	(.L_43 - .L_42)


	//   ....[0]....
.L_42:
        /*006c*/ 	.word	0x00000070


	//   ....[1]....
        /*0070*/ 	.word	0x00000a60


	//   ....[2]....
        /*0074*/ 	.word	0x00000b60


	//   ....[3]....
        /*0078*/ 	.word	0x00000bf0


	//   ....[4]....
        /*007c*/ 	.word	0x00000c70


	//   ....[5]....
        /*0080*/ 	.word	0x00000cf0


	//----- nvinfo : EIATTR_CBANK_PARAM_SIZE
	.align		4
.L_43:
        /*0084*/ 	.byte	0x03, 0x19
        /*0086*/ 	.short	0x001c


	//----- nvinfo : EIATTR_PARAM_CBANK
	.align		4
        /*0088*/ 	.byte	0x04, 0x0a
        /*008a*/ 	.short	(.L_45 - .L_44)
	.align		4
.L_44:
        /*008c*/ 	.word	index@(.nv.constant0._Z23countNeighborhoodKernelPfPifii)
        /*0090*/ 	.short	0x0380
        /*0092*/ 	.short	0x001c


	//----- nvinfo : EIATTR_SW_WAR
	.align		4
.L_45:
        /*0094*/ 	.byte	0x04, 0x36
        /*0096*/ 	.short	(.L_47 - .L_46)
.L_46:
        /*0098*/ 	.word	0x00000008
.L_47:


//--------------------- .nv.info._Z21findSetDistanceKernelPfS_S_iiiii --------------------------
	.section	.nv.info._Z21findSetDistanceKernelPfS_S_iiiii,"",@"SHT_CUDA_INFO"
	.sectionflags	@""
	.align	4


	//----- nvinfo : EIATTR_CUDA_API_VERSION
	.align		4
        /*0000*/ 	.byte	0x04, 0x37
        /*0002*/ 	.short	(.L_49 - .L_48)
.L_48:
        /*0004*/ 	.word	0x00000082


	//----- nvinfo : EIATTR_KPARAM_INFO
	.align		4
.L_49:
        /*0008*/ 	.byte	0x04, 0x17
        /*000a*/ 	.short	(.L_51 - .L_50)
.L_50:
        /*000c*/ 	.word	0x00000000
        /*0010*/ 	.short	0x0007
        /*0012*/ 	.short	0x0028
        /*0014*/ 	.byte	0x00, 0xf0, 0x11, 0x00


	//----- nvinfo : EIATTR_KPARAM_INFO
	.align		4
.L_51:
        /*0018*/ 	.byte	0x04, 0x17
        /*001a*/ 	.short	(.L_53 - .L_52)
.L_52:
        /*001c*/ 	.word	0x00000000
        /*0020*/ 	.short	0x0006
        /*0022*/ 	.short	0x0024
        /*0024*/ 	.byte	0x00, 0xf0, 0x11, 0x00


	//----- nvinfo : EIATTR_KPARAM_INFO
	.align		4
.L_53:
        /*0028*/ 	.byte	0x04, 0x17
        /*002a*/ 	.short	(.L_55 - .L_54)
.L_54:
        /*002c*/ 	.word	0x00000000
        /*0030*/ 	.short	0x0005
        /*0032*/ 	.short	0x0020
        /*0034*/ 	.byte	0x00, 0xf0, 0x11, 0x00


	//----- nvinfo : EIATTR_KPARAM_INFO
	.align		4
.L_55:
        /*0038*/ 	.byte	0x04, 0x17
        /*003a*/ 	.short	(.L_57 - .L_56)
.L_56:
        /*003c*/ 	.word	0x00000000
        /*0040*/ 	.short	0x0004
        /*0042*/ 	.short	0x001c
        /*0044*/ 	.byte	0x00, 0xf0, 0x11, 0x00


	//----- nvinfo : EIATTR_KPARAM_INFO
	.align		4
.L_57:
        /*0048*/ 	.byte	0x04, 0x17
        /*004a*/ 	.short	(.L_59 - .L_58)
.L_58:
        /*004c*/ 	.word	0x00000000
        /*0050*/ 	.short	0x0003
        /*0052*/ 	.short	0x0018
        /*0054*/ 	.byte	0x00, 0xf0, 0x11, 0x00


	//----- nvinfo : EIATTR_KPARAM_INFO
	.align		4
.L_59:
        /*0058*/ 	.byte	0x04, 0x17
        /*005a*/ 	.short	(.L_61 - .L_60)
.L_60:
        /*005c*/ 	.word	0x00000000
        /*0060*/ 	.short	0x0002
        /*0062*/ 	.short	0x0010
        /*0064*/ 	.byte	0x00, 0xf5, 0x21, 0x00


	//----- nvinfo : EIATTR_KPARAM_INFO
	.align		4
.L_61:
        /*0068*/ 	.byte	0x04, 0x17
        /*006a*/ 	.short	(.L_63 - .L_62)
.L_62:
        /*006c*/ 	.word	0x00000000
        /*0070*/ 	.short	0x0001
        /*0072*/ 	.short	0x0008
        /*0074*/ 	.byte	0x00, 0xf5, 0x21, 0x00


	//----- nvinfo : EIATTR_KPARAM_INFO
	.align		4
.L_63:
        /*0078*/ 	.byte	0x04, 0x17
        /*007a*/ 	.short	(.L_65 - .L_64)
.L_64:
        /*007c*/ 	.word	0x00000000
        /*0080*/ 	.short	0x0000
        /*0082*/ 	.short	0x0000
        /*0084*/ 	.byte	0x00, 0xf5, 0x21, 0x00


	//----- nvinfo : EIATTR_SPARSE_MMA_MASK
	.align		4
.L_65:
        /*0088*/ 	.byte	0x03, 0x50
        /*008a*/ 	.short	0x0000


	//----- nvinfo : EIATTR_MAXREG_COUNT
	.align		4
        /*008c*/ 	.byte	0x03, 0x1b
        /*008e*/ 	.short	0x00ff


	//----- nvinfo : EIATTR_MERCURY_ISA_VERSION
	.align		4
        /*0090*/ 	.byte	0x03, 0x5f
        /*0092*/ 	.short	0x0101


	//----- nvinfo : EIATTR_VRC_CTA_INIT_COUNT
	.align		4
        /*0094*/ 	.byte	0x02, 0x4a
	.zero		1
	.zero		1


	//----- nvinfo : EIATTR_EXIT_INSTR_OFFSETS
	.align		4
        /*0098*/ 	.byte	0x04, 0x1c
        /*009a*/ 	.short	(.L_67 - .L_66)


	//   ....[0]....
.L_66:
        /*009c*/ 	.word	0x000000e0


	//   ....[1]....
        /*00a0*/ 	.word	0x00001110


	//----- nvinfo : EIATTR_CBANK_PARAM_SIZE
	.align		4
.L_67:
        /*00a4*/ 	.byte	0x03, 0x19
        /*00a6*/ 	.short	0x002c


	//----- nvinfo : EIATTR_PARAM_CBANK
	.align		4
        /*00a8*/ 	.byte	0x04, 0x0a
        /*00aa*/ 	.short	(.L_69 - .L_68)
	.align		4
.L_68:
        /*00ac*/ 	.word	index@(.nv.constant0._Z21findSetDistanceKernelPfS_S_iiiii)
        /*00b0*/ 	.short	0x0380
        /*00b2*/ 	.short	0x002c


	//----- nvinfo : EIATTR_SW_WAR
	.align		4
.L_69:
        /*00b4*/ 	.byte	0x04, 0x36
        /*00b6*/ 	.short	(.L_71 - .L_70)
.L_70:
        /*00b8*/ 	.word	0x00000008
.L_71:


//--------------------- .nv.info._Z23findFeatsDistanceKernelPfS_S_iiii --------------------------
	.section	.nv.info._Z23findFeatsDistanceKernelPfS_S_iiii,"",@"SHT_CUDA_INFO"
	.sectionflags	@""
	.align	4


	//----- nvinfo : EIATTR_CUDA_API_VERSION
	.align		4
        /*0000*/ 	.byte	0x04, 0x37
        /*0002*/ 	.short	(.L_73 - .L_72)
.L_72:
        /*0004*/ 	.word	0x00000082


	//----- nvinfo : EIATTR_KPARAM_INFO
	.align		4
.L_73:
        /*0008*/ 	.byte	0x04, 0x17
        /*000a*/ 	.short	(.L_75 - .L_74)
.L_74:
        /*000c*/ 	.word	0x00000000
        /*0010*/ 	.short	0x0006
        /*0012*/ 	.short	0x0024
        /*0014*/ 	.byte	0x00, 0xf0, 0x11, 0x00


	//----- nvinfo : EIATTR_KPARAM_INFO
	.align		4
.L_75:
        /*0018*/ 	.byte	0x04, 0x17
        /*001a*/ 	.short	(.L_77 - .L_76)
.L_76:
        /*001c*/ 	.word	0x00000000
        /*0020*/ 	.short	0x0005
        /*0022*/ 	.short	0x0020
        /*0024*/ 	.byte	0x00, 0xf0, 0x11, 0x00


	//----- nvinfo : EIATTR_KPARAM_INFO
	.align		4
.L_77:
        /*0028*/ 	.byte	0x04, 0x17
        /*002a*/ 	.short	(.L_79 - .L_78)
.L_78:
        /*002c*/ 	.word	0x00000000
        /*0030*/ 	.short	0x0004
        /*0032*/ 	.short	0x001c
        /*0034*/ 	.byte	0x00, 0xf0, 0x11, 0x00


	//----- nvinfo : EIATTR_KPARAM_INFO
	.align		4
.L_79:
        /*0038*/ 	.byte	0x04, 0x17
        /*003a*/ 	.short	(.L_81 - .L_80)
.L_80:
        /*003c*/ 	.word	0x00000000
        /*0040*/ 	.short	0x0003
        /*0042*/ 	.short	0x0018
        /*0044*/ 	.byte	0x00, 0xf0, 0x11, 0x00


	//----- nvinfo : EIATTR_KPARAM_INFO
	.align		4
.L_81:
        /*0048*/ 	.byte	0x04, 0x17
        /*004a*/ 	.short	(.L_83 - .L_82)
.L_82:
        /*004c*/ 	.word	0x00000000
        /*0050*/ 	.short	0x0002
        /*0052*/ 	.short	0x0010
        /*0054*/ 	.byte	0x00, 0xf5, 0x21, 0x00


	//----- nvinfo : EIATTR_KPARAM_INFO
	.align		4
.L_83:
        /*0058*/ 	.byte	0x04, 0x17
        /*005a*/ 	.short	(.L_85 - .L_84)
.L_84:
        /*005c*/ 	.word	0x00000000
        /*0060*/ 	.short	0x0001
        /*0062*/ 	.short	0x0008
        /*0064*/ 	.byte	0x00, 0xf5, 0x21, 0x00


	//----- nvinfo : EIATTR_KPARAM_INFO
	.align		4
.L_85:
        /*0068*/ 	.byte	0x04, 0x17
        /*006a*/ 	.short	(.L_87 - .L_86)
.L_86:
        /*006c*/ 	.word	0x00000000
        /*0070*/ 	.short	0x0000
        /*0072*/ 	.short	0x0000
        /*0074*/ 	.byte	0x00, 0xf5, 0x21, 0x00


	//----- nvinfo : EIATTR_SPARSE_MMA_MASK
	.align		4
.L_87:
        /*0078*/ 	.byte	0x03, 0x50
        /*007a*/ 	.short	0x0000


	//----- nvinfo : EIATTR_MAXREG_COUNT
	.align		4
        /*007c*/ 	.byte	0x03, 0x1b
        /*007e*/ 	.short	0x00ff


	//----- nvinfo : EIATTR_MERCURY_ISA_VERSION
	.align		4
        /*0080*/ 	.byte	0x03, 0x5f
        /*0082*/ 	.short	0x0101


	//----- nvinfo : EIATTR_VRC_CTA_INIT_COUNT
	.align		4
        /*0084*/ 	.byte	0x02, 0x4a
	.zero		1
	.zero		1


	//----- nvinfo : EIATTR_EXIT_INSTR_OFFSETS
	.align		4
        /*0088*/ 	.byte	0x04, 0x1c
        /*008a*/ 	.short	(.L_89 - .L_88)


	//   ....[0]....
.L_88:
        /*008c*/ 	.word	0x000000e0


	//   ....[1]....
        /*0090*/ 	.word	0x00000b30


	//----- nvinfo : EIATTR_CBANK_PARAM_SIZE
	.align		4
.L_89:
        /*0094*/ 	.byte	0x03, 0x19
        /*0096*/ 	.short	0x0028


	//----- nvinfo : EIATTR_PARAM_CBANK
	.align		4
        /*0098*/ 	.byte	0x04, 0x0a
        /*009a*/ 	.short	(.L_91 - .L_90)
	.align		4
.L_90:
        /*009c*/ 	.word	index@(.nv.constant0._Z23findFeatsDistanceKernelPfS_S_iiii)
        /*00a0*/ 	.short	0x0380
        /*00a2*/ 	.short	0x0028


	//----- nvinfo : EIATTR_SW_WAR
	.align		4
.L_91:
        /*00a4*/ 	.byte	0x04, 0x36
        /*00a6*/ 	.short	(.L_93 - .L_92)
.L_92:
        /*00a8*/ 	.word	0x00000008
.L_93:


//--------------------- .nv.info._Z30findNearestSetFeatureIdxKernelPfS_Piiiiiii --------------------------
	.section	.nv.info._Z30findNearestSetFeatureIdxKernelPfS_Piiiiiii,"",@"SHT_CUDA_INFO"
	.sectionflags	@""
	.align	4


	//----- nvinfo : EIATTR_CUDA_API_VERSION
	.align		4
        /*0000*/ 	.byte	0x04, 0x37
        /*0002*/ 	.short	(.L_95 - .L_94)
.L_94:
        /*0004*/ 	.word	0x00000082


	//----- nvinfo : EIATTR_KPARAM_INFO
	.align		4
.L_95:
        /*0008*/ 	.byte	0x04, 0x17
        /*000a*/ 	.short	(.L_97 - .L_96)
.L_96:
        /*000c*/ 	.word	0x00000000
        /*0010*/ 	.short	0x0008
        /*0012*/ 	.short	0x002c
        /*0014*/ 	.byte	0x00, 0xf0, 0x11, 0x00


	//----- nvinfo : EIATTR_KPARAM_INFO
	.align		4
.L_97:
        /*0018*/ 	.byte	0x04, 0x17
        /*001a*/ 	.short	(.L_99 - .L_98)
.L_98:
        /*001c*/ 	.word	0x00000000
        /*0020*/ 	.short	0x0007
        /*0022*/ 	.short	0x0028
        /*0024*/ 	.byte	0x00, 0xf0, 0x11, 0x00


	//----- nvinfo : EIATTR_KPARAM_INFO
	.align		4
.L_99:
        /*0028*/ 	.byte	0x04, 0x17
        /*002a*/ 	.short	(.L_101 - .L_100)
.L_100:
        /*002c*/ 	.word	0x00000000
        /*0030*/ 	.short	0x0006
        /*0032*/ 	.short	0x0024
        /*0034*/ 	.byte	0x00, 0xf0, 0x11, 0x00


	//----- nvinfo : EIATTR_KPARAM_INFO
	.align		4
.L_101:
        /*0038*/ 	.byte	0x04, 0x17
        /*003a*/ 	.short	(.L_103 - .L_102)
.L_102:
        /*003c*/ 	.word	0x00000000
        /*0040*/ 	.short	0x0005
        /*0042*/ 	.short	0x0020
        /*0044*/ 	.byte	0x00, 0xf0, 0x11, 0x00


	//----- nvinfo : EIATTR_KPARAM_INFO
	.align		4
.L_103:
        /*0048*/ 	.byte	0x04, 0x17
        /*004a*/ 	.short	(.L_105 - .L_104)
.L_104:
        /*004c*/ 	.word	0x00000000
        /*0050*/ 	.short	0x0004
        /*0052*/ 	.short	0x001c
        /*0054*/ 	.byte	0x00, 0xf0, 0x11, 0x00


	//----- nvinfo : EIATTR_KPARAM_INFO
	.align		4
.L_105:
        /*0058*/ 	.byte	0x04, 0x17
        /*005a*/ 	.short	(.L_107 - .L_106)
.L_106:
        /*005c*/ 	.word	0x00000000
        /*0060*/ 	.short	0x0003
        /*0062*/ 	.short	0x0018
        /*0064*/ 	.byte	0x00, 0xf0, 0x11, 0x00


	//----- nvinfo : EIATTR_KPARAM_INFO
	.align		4
.L_107:
        /*0068*/ 	.byte	0x04, 0x17
        /*006a*/ 	.short	(.L_109 - .L_108)
.L_108:
        /*006c*/ 	.word	0x00000000
        /*0070*/ 	.short	0x0002
        /*0072*/ 	.short	0x0010
        /*0074*/ 	.byte	0x00, 0xf5, 0x21, 0x00


	//----- nvinfo : EIATTR_KPARAM_INFO
	.align		4
.L_109:
        /*0078*/ 	.byte	0x04, 0x17
        /*007a*/ 	.short	(.L_111 - .L_110)
.L_110:
        /*007c*/ 	.word	0x00000000
        /*0080*/ 	.short	0x0001
        /*0082*/ 	.short	0x0008
        /*0084*/ 	.byte	0x00, 0xf5, 0x21, 0x00


	//----- nvinfo : EIATTR_KPARAM_INFO
	.align		4
.L_111:
        /*0088*/ 	.byte	0x04, 0x17
        /*008a*/ 	.short	(.L_113 - .L_112)
.L_112:
        /*008c*/ 	.word	0x00000000
        /*0090*/ 	.short	0x0000
        /*0092*/ 	.short	0x0000
        /*0094*/ 	.byte	0x00, 0xf5, 0x21, 0x00


	//----- nvinfo : EIATTR_SPARSE_MMA_MASK
	.align		4
.L_113:
        /*0098*/ 	.byte	0x03, 0x50
        /*009a*/ 	.short	0x0000


	//----- nvinfo : EIATTR_MAXREG_COUNT
	.align		4
        /*009c*/ 	.byte	0x03, 0x1b
        /*009e*/ 	.short	0x00ff


	//----- nvinfo : EIATTR_MERCURY_ISA_VERSION
	.align		4
        /*00a0*/ 	.byte	0x03, 0x5f
        /*00a2*/ 	.short	0x0101


	//----- nvinfo : EIATTR_VRC_CTA_INIT_COUNT
	.align		4
        /*00a4*/ 	.byte	0x02, 0x4a
	.zero		1
	.zero		1


	//----- nvinfo : EIATTR_EXIT_INSTR_OFFSETS
	.align		4
        /*00a8*/ 	.byte	0x04, 0x1c
        /*00aa*/ 	.short	(.L_115 - .L_114)


	//   ....[0]....
.L_114:
        /*00ac*/ 	.word	0x000000d0


	//   ....[1]....
        /*00b0*/ 	.word	0x000013c0


	//----- nvinfo : EIATTR_CRS_STACK_SIZE
	.align		4
.L_115:
        /*00b4*/ 	.byte	0x04, 0x1e
        /*00b6*/ 	.short	(.L_117 - .L_116)
.L_116:
        /*00b8*/ 	.word	0x00000000


	//----- nvinfo : EIATTR_CBANK_PARAM_SIZE
	.align		4
.L_117:
        /*00bc*/ 	.byte	0x03, 0x19
        /*00be*/ 	.short	0x0030


	//----- nvinfo : EIATTR_PARAM_CBANK
	.align		4
        /*00c0*/ 	.byte	0x04, 0x0a
        /*00c2*/ 	.short	(.L_119 - .L_118)
	.align		4
.L_118:
        /*00c4*/ 	.word	index@(.nv.constant0._Z30findNearestSetFeatureIdxKernelPfS_Piiiiiii)
        /*00c8*/ 	.short	0x0380
        /*00ca*/ 	.short	0x0030


	//----- nvinfo : EIATTR_SW_WAR
	.align		4
.L_119:
        /*00cc*/ 	.byte	0x04, 0x36
        /*00ce*/ 	.short	(.L_121 - .L_120)
.L_120:
        /*00d0*/ 	.word	0x00000008
.L_121:


//--------------------- .nv.info._Z27findNearestFeatureIdxKernelPfS_Piiiiii --------------------------
	.section	.nv.info._Z27findNearestFeatureIdxKernelPfS_Piiiiii,"",@"SHT_CUDA_INFO"
	.sectionflags	@""
	.align	4


	//----- nvinfo : EIATTR_CUDA_API_VERSION
	.align		4
        /*0000*/ 	.byte	0x04, 0x37
        /*0002*/ 	.short	(.L_123 - .L_122)
.L_122:
        /*0004*/ 	.word	0x00000082


	//----- nvinfo : EIATTR_KPARAM_INFO
	.align		4
.L_123:
        /*0008*/ 	.byte	0x04, 0x17
        /*000a*/ 	.short	(.L_125 - .L_124)
.L_124:
        /*000c*/ 	.word	0x00000000
        /*0010*/ 	.short	0x0007
        /*0012*/ 	.short	0x0028
        /*0014*/ 	.byte	0x00, 0xf0, 0x11, 0x00


	//----- nvinfo : EIATTR_KPARAM_INFO
	.align		4
.L_125:
        /*0018*/ 	.byte	0x04, 0x17
        /*001a*/ 	.short	(.L_127 - .L_126)
.L_126:
        /*001c*/ 	.word	0x00000000
        /*0020*/ 	.short	0x0006
        /*0022*/ 	.short	0x0024
        /*0024*/ 	.byte	0x00, 0xf0, 0x11, 0x00


	//----- nvinfo : EIATTR_KPARAM_INFO
	.align		4
.L_127:
        /*0028*/ 	.byte	0x04, 0x17
        /*002a*/ 	.short	(.L_129 - .L_128)
.L_128:
        /*002c*/ 	.word	0x00000000
        /*0030*/ 	.short	0x0005
        /*0032*/ 	.short	0x0020
        /*0034*/ 	.byte	0x00, 0xf0, 0x11, 0x00


	//----- nvinfo : EIATTR_KPARAM_INFO
	.align		4
.L_129:
        /*0038*/ 	.byte	0x04, 0x17
        /*003a*/ 	.short	(.L_131 - .L_130)
.L_130:
        /*003c*/ 	.word	0x00000000
        /*0040*/ 	.short	0x0004
        /*0042*/ 	.short	0x001c
        /*0044*/ 	.byte	0x00, 0xf0, 0x11, 0x00


	//----- nvinfo : EIATTR_KPARAM_INFO
	.align		4
.L_131:
        /*0048*/ 	.byte	0x04, 0x17
        /*004a*/ 	.short	(.L_133 - .L_132)
.L_132:
        /*004c*/ 	.word	0x00000000
        /*0050*/ 	.short	0x0003
        /*0052*/ 	.short	0x0018
        /*0054*/ 	.byte	0x00, 0xf0, 0x11, 0x00


	//----- nvinfo : EIATTR_KPARAM_INFO
	.align		4
.L_133:
        /*0058*/ 	.byte	0x04, 0x17
        /*005a*/ 	.short	(.L_135 - .L_134)
.L_134:
        /*005c*/ 	.word	0x00000000
        /*0060*/ 	.short	0x0002
        /*0062*/ 	.short	0x0010
        /*0064*/ 	.byte	0x00, 0xf5, 0x21, 0x00


	//----- nvinfo : EIATTR_KPARAM_INFO
	.align		4
.L_135:
        /*0068*/ 	.byte	0x04, 0x17
        /*006a*/ 	.short	(.L_137 - .L_136)
.L_136:
        /*006c*/ 	.word	0x00000000
        /*0070*/ 	.short	0x0001
        /*0072*/ 	.short	0x0008
        /*0074*/ 	.byte	0x00, 0xf5, 0x21, 0x00


	//----- nvinfo : EIATTR_KPARAM_INFO
	.align		4
.L_137:
        /*0078*/ 	.byte	0x04, 0x17
        /*007a*/ 	.short	(.L_139 - .L_138)
.L_138:
        /*007c*/ 	.word	0x00000000
        /*0080*/ 	.short	0x0000
        /*0082*/ 	.short	0x0000
        /*0084*/ 	.byte	0x00, 0xf5, 0x21, 0x00


	//----- nvinfo : EIATTR_SPARSE_MMA_MASK
	.align		4
.L_139:
        /*0088*/ 	.byte	0x03, 0x50
        /*008a*/ 	.short	0x0000


	//----- nvinfo : EIATTR_MAXREG_COUNT
	.align		4
        /*008c*/ 	.byte	0x03, 0x1b
        /*008e*/ 	.short	0x00ff


	//----- nvinfo : EIATTR_MERCURY_ISA_VERSION
	.align		4
        /*0090*/ 	.byte	0x03, 0x5f
        /*0092*/ 	.short	0x0101


	//----- nvinfo : EIATTR_VRC_CTA_INIT_COUNT
	.align		4
        /*0094*/ 	.byte	0x02, 0x4a
	.zero		1
	.zero		1


	//----- nvinfo : EIATTR_EXIT_INSTR_OFFSETS
	.align		4
        /*0098*/ 	.byte	0x04, 0x1c
        /*009a*/ 	.short	(.L_141 - .L_140)


	//   ....[0]....
.L_140:
        /*009c*/ 	.word	0x000000d0


	//   ....[1]....
        /*00a0*/ 	.word	0x00000e10


	//----- nvinfo : EIATTR_CRS_STACK_SIZE
	.align		4
.L_141:
        /*00a4*/ 	.byte	0x04, 0x1e
        /*00a6*/ 	.short	(.L_143 - .L_142)
.L_142:
        /*00a8*/ 	.word	0x00000000


	//----- nvinfo : EIATTR_CBANK_PARAM_SIZE
	.align		4
.L_143:
        /*00ac*/ 	.byte	0x03, 0x19
        /*00ae*/ 	.short	0x002c


	//----- nvinfo : EIATTR_PARAM_CBANK
	.align		4
        /*00b0*/ 	.byte	0x04, 0x0a
        /*00b2*/ 	.short	(.L_145 - .L_144)
	.align		4
.L_144:
        /*00b4*/ 	.word	index@(.nv.constant0._Z27findNearestFeatureIdxKernelPfS_Piiiiii)
        /*00b8*/ 	.short	0x0380
        /*00ba*/ 	.short	0x002c


	//----- nvinfo : EIATTR_SW_WAR
	.align		4
.L_145:
        /*00bc*/ 	.byte	0x04, 0x36
        /*00be*/ 	.short	(.L_147 - .L_146)
.L_146:
        /*00c0*/ 	.word	0x00000008
.L_147:


//--------------------- .nv.callgraph             --------------------------
	.section	.nv.callgraph,"",@"SHT_CUDA_CALLGRAPH"
	.align	4
	.sectionentsize	8
	.align		4
        /*0000*/ 	.word	0x00000000
	.align		4
        /*0004*/ 	.word	0xffffffff
	.align		4
        /*0008*/ 	.word	0x00000000
	.align		4
        /*000c*/ 	.word	0xfffffffe
	.align		4
        /*0010*/ 	.word	0x00000000
	.align		4
        /*0014*/ 	.word	0xfffffffd
	.align		4
        /*0018*/ 	.word	0x00000000
	.align		4
        /*001c*/ 	.word	0xfffffffc


//--------------------- .text._Z23countNeighborhoodKernelPfPifii --------------------------
	.section	.text._Z23countNeighborhoodKernelPfPifii,"ax",@progbits
	.align	128
        .global         _Z23countNeighborhoodKernelPfPifii
        .type           _Z23countNeighborhoodKernelPfPifii,@function
        .size           _Z23countNeighborhoodKernelPfPifii,(.L_x_71 - _Z23countNeighborhoodKernelPfPifii)
        .other          _Z23countNeighborhoodKernelPfPifii,@"STO_CUDA_ENTRY STV_DEFAULT"
_Z23countNeighborhoodKernelPfPifii:
.text._Z23countNeighborhoodKernelPfPifii:
[----:B------:R-:W-:Y:S01]  /*0000*/  LDC R1, c[0x0][0x37c] ;  /* 0x0000df00ff017b82 */ /* 0x000fe20000000800 */
[----:B------:R-:W0:Y:S07]  /*0010*/  S2R R5, SR_TID.Y ;  /* 0x0000000000057919 */ /* 0x000e2e0000002200 */
[----:B------:R-:W0:Y:S01]  /*0020*/  S2UR UR4, SR_CTAID.Y ;  /* 0x00000000000479c3 */ /* 0x000e220000002600 */
[----:B------:R-:W1:Y:S07]  /*0030*/  LDCU UR7, c[0x0][0x394] ;  /* 0x00007280ff0777ac */ /* 0x000e6e0008000800 */
[----:B------:R-:W0:Y:S02]  /*0040*/  LDC R0, c[0x0][0x364] ;  /* 0x0000d900ff007b82 */ /* 0x000e240000000800 */
[----:B0-----:R-:W-:-:S05]  /*0050*/  IMAD R5, R0, UR4, R5 ;  /* 0x0000000400057c24 */ /* 0x001fca000f8e0205 */
[----:B-1----:R-:W-:-:S13]  /*0060*/  ISETP.GE.AND P0, PT, R5, UR7, PT ;  /* 0x0000000705007c0c */ /* 0x002fda000bf06270 */
[----:B------:R-:W-:Y:S05]  /*0070*/  @P0 EXIT ;  /* 0x000000000000094d */ /* 0x000fea0003800000 */
[----:B------:R-:W0:Y:S01]  /*0080*/  LDC.64 R2, c[0x0][0x388] ;  /* 0x0000e200ff027b82 */ /* 0x000e220000000a00 */
[----:B------:R-:W1:Y:S01]  /*0090*/  LDCU.64 UR14, c[0x0][0x358] ;  /* 0x00006b00ff0e77ac */ /* 0x000e620008000a00 */
[----:B------:R-:W2:Y:S06]  /*00a0*/  LDCU UR5, c[0x0][0x398] ;  /* 0x00007300ff0577ac */ /* 0x000eac0008000800 */
[----:B------:R-:W3:Y:S01]  /*00b0*/  LDC R0, c[0x0][0x390] ;  /* 0x0000e400ff007b82 */ /* 0x000ee20000000800 */
[----:B--2---:R-:W-:Y:S01]  /*00c0*/  UISETP.GE.AND UP0, UPT, UR5, 0x1, UPT ;  /* 0x000000010500788c */ /* 0x004fe2000bf06270 */
[----:B0-----:R-:W-:-:S05]  /*00d0*/  IMAD.WIDE.U32 R2, R5, 0x4, R2 ;  /* 0x0000000405027825 */ /* 0x001fca00078e0002 */
[----:B-1----:R0:W-:Y:S01]  /*00e0*/  STG.E desc[UR14][R2.64], RZ ;  /* 0x000000ff02007986 */ /* 0x0021e2000c10190e */
[----:B---3--:R-:W-:Y:S02]  /*00f0*/  FMUL R0, R0, R0 ;  /* 0x0000000000007220 */ /* 0x008fe40000400000 */
[----:B------:R-:W-:Y:S05]  /*0100*/  BRA.U !UP0, `(.L_x_0) ;  /* 0x00000009085c7547 */ /* 0x000fea000b800000 */
[----:B------:R-:W1:Y:S01]  /*0110*/  LDCU.64 UR6, c[0x0][0x380] ;  /* 0x00007000ff0677ac */ /* 0x000e620008000a00 */
[----:B------:R-:W-:Y:S02]  /*0120*/  IMAD R8, R5, UR5, RZ ;  /* 0x0000000505087c24 */ /* 0x000fe4000f8e02ff */
[----:B------:R-:W-:Y:S01]  /*0130*/  HFMA2 R13, -RZ, RZ, 0, 0 ;  /* 0x00000000ff0d7431 */ /* 0x000fe200000001ff */
[----:B------:R-:W-:Y:S02]  /*0140*/  ULOP3.LUT UR10, UR5, 0x7, URZ, 0xc0, !UPT ;  /* 0x00000007050a7892 */ /* 0x000fe4000f8ec0ff */
[----:B------:R-:W-:Y:S01]  /*0150*/  SHF.R.S32.HI R11, RZ, 0x1f, R8 ;  /* 0x0000001fff0b7819 */ /* 0x000fe20000011408 */
[----:B------:R-:W-:Y:S02]  /*0160*/  ULOP3.LUT UR11, UR5, 0x7ffffff8, URZ, 0xc0, !UPT ;  /* 0x7ffffff8050b7892 */ /* 0x000fe4000f8ec0ff */
[----:B------:R-:W-:Y:S02]  /*0170*/  UIADD3 UR4, UPT, UPT, UR10, -0x1, URZ ;  /* 0xffffffff0a047890 */ /* 0x000fe4000fffe0ff */
[----:B------:R-:W-:-:S02]  /*0180*/  ULOP3.LUT UR5, UR5, 0x3, URZ, 0xc0, !UPT ;  /* 0x0000000305057892 */ /* 0x000fc4000f8ec0ff */
[----:B------:R-:W-:Y:S02]  /*0190*/  UIADD3 UR9, UPT, UPT, -UR11, URZ, URZ ;  /* 0x000000ff0b097290 */ /* 0x000fe4000fffe1ff */
[----:B-1----:R-:W-:-:S04]  /*01a0*/  UIADD3 UR8, UP0, UPT, UR6, 0x10, URZ ;  /* 0x0000001006087890 */ /* 0x002fc8000ff1e0ff */
[----:B------:R-:W-:Y:S02]  /*01b0*/  UIADD3.X UR7, UPT, UPT, URZ, UR7, URZ, UP0, !UPT ;  /* 0x00000007ff077290 */ /* 0x000fe400087fe4ff */
[----:B------:R-:W-:Y:S01]  /*01c0*/  LEA R9, P0, R8, UR8, 0x2 ;  /* 0x0000000808097c11 */ /* 0x000fe2000f8010ff */
[----:B------:R-:W-:-:S03]  /*01d0*/  UISETP.GE.U32.AND UP0, UPT, UR4, 0x3, UPT ;  /* 0x000000030400788c */ /* 0x000fc6000bf06070 */
[----:B------:R-:W-:Y:S01]  /*01e0*/  LEA.HI.X R10, R8, UR7, R11, 0x2, P0 ;  /* 0x00000007080a7c11 */ /* 0x000fe200080f140b */
[----:B------:R-:W-:-:S08]  /*01f0*/  UMOV UR4, URZ ;  /* 0x000000ff00047c82 */ /* 0x000fd00008000000 */
.L_x_6:
[----:B------:R-:W1:Y:S01]  /*0200*/  LDCU UR17, c[0x0][0x398] ;  /* 0x00007300ff1177ac */ /* 0x000e620008000800 */
[----:B------:R-:W-:Y:S01]  /*0210*/  IMAD.MOV.U32 R15, RZ, RZ, RZ ;  /* 0x000000ffff0f7224 */ /* 0x000fe200078e00ff */
[----:B------:R-:W-:Y:S01]  /*0220*/  MOV R5, RZ ;  /* 0x000000ff00057202 */ /* 0x000fe20000000f00 */
[----:B-1----:R-:W-:Y:S02]  /*0230*/  UISETP.GE.U32.AND UP1, UPT, UR17, 0x8, UPT ;  /* 0x000000081100788c */ /* 0x002fe4000bf26070 */
[----:B------:R-:W-:-:S07]  /*0240*/  UIMAD UR16, UR4, UR17, URZ ;  /* 0x00000011041072a4 */ /* 0x000fce000f8e02ff */
[----:B------:R-:W-:Y:S05]  /*0250*/  BRA.U !UP1, `(.L_x_1) ;  /* 0x0000000109cc7547 */ /* 0x000fea000b800000 */
[----:B------:R-:W-:Y:S01]  /*0260*/  UMOV UR6, UR8 ;  /* 0x0000000800067c82 */ /* 0x000fe20008000000 */
[----:B------:R-:W-:Y:S01]  /*0270*/  IMAD.MOV.U32 R15, RZ, RZ, RZ ;  /* 0x000000ffff0f7224 */ /* 0x000fe200078e00ff */
[----:B------:R-:W-:-:S03]  /*0280*/  UIMAD.WIDE.U32 UR12, UR16, 0x4, UR6 ;  /* 0x00000004100c78a5 */ /* 0x000fc6000f8e0006 */
[----:B------:R-:W-:-:S03]  /*0290*/  UMOV UR6, UR9 ;  /* 0x0000000900067c82 */ /* 0x000fc60008000000 */
[----:B------:R-:W-:Y:S01]  /*02a0*/  MOV R7, UR13 ;  /* 0x0000000d00077c02 */ /* 0x000fe20008000f00 */
[----:B------:R-:W-:Y:S01]  /*02b0*/  IMAD.U32 R6, RZ, RZ, UR12 ;  /* 0x0000000cff067e24 */ /* 0x000fe2000f8e00ff */
[----:B------:R-:W-:Y:S01]  /*02c0*/  MOV R5, UR13 ;  /* 0x0000000d00057c02 */ /* 0x000fe20008000f00 */
[----:B------:R-:W-:Y:S01]  /*02d0*/  IMAD.U32 R4, RZ, RZ, UR12 ;  /* 0x0000000cff047e24 */ /* 0x000fe2000f8e00ff */
[----:B------:R-:W-:Y:S01]  /*02e0*/  MOV R5, R7 ;  /* 0x0000000700057202 */ /* 0x000fe20000000f00 */
[----:B------:R-:W-:Y:S01]  /*02f0*/  IMAD.MOV.U32 R6, RZ, RZ, R9 ;  /* 0x000000ffff067224 */ /* 0x000fe200078e0009 */
[----:B------:R-:W-:-:S07]  /*0300*/  MOV R7, R10 ;  /* 0x0000000a00077202 */ /* 0x000fce0000000f00 */
.L_x_2:
[----:B------:R-:W2:Y:S04]  /*0310*/  LDG.E R20, desc[UR14][R4.64+-0x10] ;  /* 0xfffff00e04147981 */ /* 0x000ea8000c1e1900 */
[----:B------:R-:W2:Y:S04]  /*0320*/  LDG.E R25, desc[UR14][R6.64+-0x10] ;  /* 0xfffff00e06197981 */ /* 0x000ea8000c1e1900 */
[----:B------:R-:W3:Y:S04]  /*0330*/  LDG.E R26, desc[UR14][R4.64+-0xc] ;  /* 0xfffff40e041a7981 */ /* 0x000ee8000c1e1900 */
[----:B------:R-:W3:Y:S04]  /*0340*/  LDG.E R27, desc[UR14][R6.64+-0xc] ;  /* 0xfffff40e061b7981 */ /* 0x000ee8000c1e1900 */
[----:B------:R-:W4:Y:S04]  /*0350*/  LDG.E R12, desc[UR14][R4.64+-0x8] ;  /* 0xfffff80e040c7981 */ /* 0x000f28000c1e1900 */
[----:B------:R-:W4:Y:S04]  /*0360*/  LDG.E R17, desc[UR14][R6.64+-0x8] ;  /* 0xfffff80e06117981 */ /* 0x000f28000c1e1900 */
[----:B------:R-:W5:Y:S04]  /*0370*/  LDG.E R14, desc[UR14][R4.64+-0x4] ;  /* 0xfffffc0e040e7981 */ /* 0x000f68000c1e1900 */
[----:B------:R-:W5:Y:S04]  /*0380*/  LDG.E R19, desc[UR14][R6.64+-0x4] ;  /* 0xfffffc0e06137981 */ /* 0x000f68000c1e1900 */
[----:B------:R-:W5:Y:S04]  /*0390*/  LDG.E R16, desc[UR14][R4.64] ;  /* 0x0000000e04107981 */ /* 0x000f68000c1e1900 */
[----:B------:R-:W5:Y:S04]  /*03a0*/  LDG.E R21, desc[UR14][R6.64] ;  /* 0x0000000e06157981 */ /* 0x000f68000c1e1900 */
[----:B------:R-:W5:Y:S04]  /*03b0*/  LDG.E R18, desc[UR14][R4.64+0x4] ;  /* 0x0000040e04127981 */ /* 0x000f68000c1e1900 */
[----:B------:R-:W5:Y:S01]  /*03c0*/  LDG.E R23, desc[UR14][R6.64+0x4] ;  /* 0x0000040e06177981 */ /* 0x000f62000c1e1900 */
[----:B--2---:R-:W-:-:S03]  /*03d0*/  FADD R22, R20, -R25 ;  /* 0x8000001914167221 */ /* 0x004fc60000000000 */
[----:B------:R-:W2:Y:S04]  /*03e0*/  LDG.E R25, desc[UR14][R4.64+0x8] ;  /* 0x0000080e04197981 */ /* 0x000ea8000c1e1900 */
[----:B------:R-:W2:Y:S01]  /*03f0*/  LDG.E R20, desc[UR14][R6.64+0x8] ;  /* 0x0000080e06147981 */ /* 0x000ea2000c1e1900 */
[----:B------:R-:W-:Y:S01]  /*0400*/  FFMA R24, R22, R22, R15 ;  /* 0x0000001616187223 */ /* 0x000fe2000000000f */
[----:B---3--:R-:W-:Y:S02]  /*0410*/  FADD R27, R26, -R27 ;  /* 0x8000001b1a1b7221 */ /* 0x008fe40000000000 */
[----:B------:R1:W3:Y:S04]  /*0420*/  LDG.E R15, desc[UR14][R4.64+0xc] ;  /* 0x00000c0e040f7981 */ /* 0x0002e8000c1e1900 */
[----:B------:R0:W3:Y:S01]  /*0430*/  LDG.E R22, desc[UR14][R6.64+0xc] ;  /* 0x00000c0e06167981 */ /* 0x0000e2000c1e1900 */
[----:B------:R-:W-:Y:S01]  /*0440*/  FFMA R24, R27, R27, R24 ;  /* 0x0000001b1b187223 */ /* 0x000fe20000000018 */
[----:B----4-:R-:W-:Y:S01]  /*0450*/  FADD R17, R12, -R17 ;  /* 0x800000110c117221 */ /* 0x010fe20000000000 */
[----:B------:R-:W-:-:S03]  /*0460*/  UIADD3 UR6, UPT, UPT, UR6, 0x8, URZ ;  /* 0x0000000806067890 */ /* 0x000fc6000fffe0ff */
[----:B------:R-:W-:Y:S01]  /*0470*/  FFMA R24, R17, R17, R24 ;  /* 0x0000001111187223 */ /* 0x000fe20000000018 */
[----:B------:R-:W-:Y:S01]  /*0480*/  UISETP.NE.AND UP1, UPT, UR6, URZ, UPT ;  /* 0x000000ff0600728c */ /* 0x000fe2000bf25270 */
[----:B-1----:R-:W-:Y:S01]  /*0490*/  IADD3 R4, P0, PT, R4, 0x20, RZ ;  /* 0x0000002004047810 */ /* 0x002fe20007f1e0ff */
[----:B-----5:R-:W-:Y:S01]  /*04a0*/  FADD R19, R14, -R19 ;  /* 0x800000130e137221 */ /* 0x020fe20000000000 */
[----:B0-----:R-:W-:-:S03]  /*04b0*/  IADD3 R6, P1, PT, R6, 0x20, RZ ;  /* 0x0000002006067810 */ /* 0x001fc60007f3e0ff */
[----:B------:R-:W-:Y:S02]  /*04c0*/  IMAD.X R5, RZ, RZ, R5, P0 ;  /* 0x000000ffff057224 */ /* 0x000fe400000e0605 */
[----:B------:R-:W-:Y:S01]  /*04d0*/  FFMA R24, R19, R19, R24 ;  /* 0x0000001313187223 */ /* 0x000fe20000000018 */
[----:B------:R-:W-:Y:S01]  /*04e0*/  IADD3.X R7, PT, PT, RZ, R7, RZ, P1, !PT ;  /* 0x00000007ff077210 */ /* 0x000fe20000ffe4ff */
[----:B------:R-:W-:-:S04]  /*04f0*/  FADD R21, R16, -R21 ;  /* 0x8000001510157221 */ /* 0x000fc80000000000 */
[----:B------:R-:W-:Y:S01]  /*0500*/  FFMA R24, R21, R21, R24 ;  /* 0x0000001515187223 */ /* 0x000fe20000000018 */
[----:B------:R-:W-:-:S04]  /*0510*/  FADD R23, R18, -R23 ;  /* 0x8000001712177221 */ /* 0x000fc80000000000 */
[----:B------:R-:W-:Y:S01]  /*0520*/  FFMA R24, R23, R23, R24 ;  /* 0x0000001717187223 */ /* 0x000fe20000000018 */
[----:B--2---:R-:W-:-:S04]  /*0530*/  FADD R25, R25, -R20 ;  /* 0x8000001419197221 */ /* 0x004fc80000000000 */
[----:B------:R-:W-:Y:S01]  /*0540*/  FFMA R24, R25, R25, R24 ;  /* 0x0000001919187223 */ /* 0x000fe20000000018 */
[----:B---3--:R-:W-:-:S04]  /*0550*/  FADD R15, R15, -R22 ;  /* 0x800000160f0f7221 */ /* 0x008fc80000000000 */
[----:B------:R-:W-:Y:S01]  /*0560*/  FFMA R15, R15, R15, R24 ;  /* 0x0000000f0f0f7223 */ /* 0x000fe20000000018 */
[----:B------:R-:W-:Y:S06]  /*0570*/  BRA.U UP1, `(.L_x_2) ;  /* 0xfffffffd01647547 */ /* 0x000fec000b83ffff */
[----:B------:R-:W-:-:S07]  /*0580*/  IMAD.U32 R5, RZ, RZ, UR11 ;  /* 0x0000000bff057e24 */ /* 0x000fce000f8e00ff */
.L_x_1:
[----:B------:R-:W-:-:S09]  /*0590*/  UISETP.NE.AND UP1, UPT, UR10, URZ, UPT ;  /* 0x000000ff0a00728c */ /* 0x000fd2000bf25270 */
[----:B------:R-:W-:Y:S05]  /*05a0*/  BRA.U !UP1, `(.L_x_3) ;  /* 0x0000000509147547 */ /* 0x000fea000b800000 */
[----:B------:R-:W-:Y:S01]  /*05b0*/  UISETP.NE.AND UP1, UPT, UR5, URZ, UPT ;  /* 0x000000ff0500728c */ /* 0x000fe2000bf25270 */
[----:B------:R-:W-:Y:S10]  /*05c0*/  BRA.U !UP0, `(.L_x_4) ;  /* 0x0000000108747547 */ /* 0x000ff4000b800000 */
[----:B------:R-:W1:Y:S01]  /*05d0*/  LDC.64 R6, c[0x0][0x380] ;  /* 0x0000e000ff067b82 */ /* 0x000e620000000a00 */
[----:B------:R-:W-:Y:S02]  /*05e0*/  IADD3 R14, P1, PT, R8, R5, RZ ;  /* 0x00000005080e7210 */ /* 0x000fe40007f3e0ff */
[C---:B------:R-:W-:Y:S02]  /*05f0*/  IADD3 R17, PT, PT, R5.reuse, UR16, RZ ;  /* 0x0000001005117c10 */ /* 0x040fe4000fffe0ff */
[----:B------:R-:W-:Y:S02]  /*0600*/  IADD3 R4, P0, PT, R5, UR16, RZ ;  /* 0x0000001005047c10 */ /* 0x000fe4000ff1e0ff */
[----:B------:R-:W-:Y:S01]  /*0610*/  IADD3.X R20, PT, PT, RZ, R11, RZ, P1, !PT ;  /* 0x0000000bff147210 */ /* 0x000fe20000ffe4ff */
[----:B------:R-:W2:Y:S02]  /*0620*/  LDC.64 R18, c[0x0][0x380] ;  /* 0x0000e000ff127b82 */ /* 0x000ea40000000a00 */
[----:B------:R-:W-:Y:S01]  /*0630*/  IMAD.X R12, RZ, RZ, RZ, P0 ;  /* 0x000000ffff0c7224 */ /* 0x000fe200000e06ff */
[----:B-1----:R-:W-:-:S02]  /*0640*/  LEA R16, P1, R14, R6, 0x2 ;  /* 0x000000060e107211 */ /* 0x002fc400078210ff */
[----:B------:R-:W-:Y:S01]  /*0650*/  LEA R6, P0, R4, R6, 0x2 ;  /* 0x0000000604067211 */ /* 0x000fe200078010ff */
[----:B--2---:R-:W-:Y:S01]  /*0660*/  IMAD.WIDE.U32 R18, R17, 0x4, R18 ;  /* 0x0000000411127825 */ /* 0x004fe200078e0012 */
[-C--:B------:R-:W-:Y:S02]  /*0670*/  LEA.HI.X R17, R14, R7.reuse, R20, 0x2, P1 ;  /* 0x000000070e117211 */ /* 0x080fe400008f1414 */
[----:B------:R-:W-:-:S03]  /*0680*/  LEA.HI.X R7, R4, R7, R12, 0x2, P0 ;  /* 0x0000000704077211 */ /* 0x000fc600000f140c */
[----:B------:R-:W2:Y:S04]  /*0690*/  LDG.E R18, desc[UR14][R18.64] ;  /* 0x0000000e12127981 */ /* 0x000ea8000c1e1900 */
[----:B------:R-:W2:Y:S04]  /*06a0*/  LDG.E R21, desc[UR14][R16.64] ;  /* 0x0000000e10157981 */ /* 0x000ea8000c1e1900 */
[----:B------:R-:W3:Y:S04]  /*06b0*/  LDG.E R12, desc[UR14][R6.64+0x4] ;  /* 0x0000040e060c7981 */ /* 0x000ee8000c1e1900 */
[----:B------:R-:W3:Y:S04]  /*06c0*/  LDG.E R23, desc[UR14][R16.64+0x4] ;  /* 0x0000040e10177981 */ /* 0x000ee8000c1e1900 */
[----:B------:R-:W4:Y:S04]  /*06d0*/  LDG.E R14, desc[UR14][R6.64+0x8] ;  /* 0x0000080e060e7981 */ /* 0x000f28000c1e1900 */
[----:B------:R-:W4:Y:S04]  /*06e0*/  LDG.E R25, desc[UR14][R16.64+0x8] ;  /* 0x0000080e10197981 */ /* 0x000f28000c1e1900 */
[----:B------:R-:W5:Y:S04]  /*06f0*/  LDG.E R20, desc[UR14][R6.64+0xc] ;  /* 0x00000c0e06147981 */ /* 0x000f68000c1e1900 */
[----:B------:R-:W5:Y:S01]  /*0700*/  LDG.E R27, desc[UR14][R16.64+0xc] ;  /* 0x00000c0e101b7981 */ /* 0x000f62000c1e1900 */
[----:B------:R-:W-:Y:S01]  /*0710*/  IADD3 R5, PT, PT, R5, 0x4, RZ ;  /* 0x0000000405057810 */ /* 0x000fe20007ffe0ff */
[----:B--2---:R-:W-:-:S04]  /*0720*/  FADD R4, R18, -R21 ;  /* 0x8000001512047221 */ /* 0x004fc80000000000 */
[----:B------:R-:W-:Y:S01]  /*0730*/  FFMA R4, R4, R4, R15 ;  /* 0x0000000404047223 */ /* 0x000fe2000000000f */
[----:B---3--:R-:W-:-:S04]  /*0740*/  FADD R23, R12, -R23 ;  /* 0x800000170c177221 */ /* 0x008fc80000000000 */
[----:B------:R-:W-:Y:S01]  /*0750*/  FFMA R4, R23, R23, R4 ;  /* 0x0000001717047223 */ /* 0x000fe20000000004 */
[----:B----4-:R-:W-:-:S04]  /*0760*/  FADD R25, R14, -R25 ;  /* 0x800000190e197221 */ /* 0x010fc80000000000 */
[----:B------:R-:W-:Y:S01]  /*0770*/  FFMA R4, R25, R25, R4 ;  /* 0x0000001919047223 */ /* 0x000fe20000000004 */
[----:B-----5:R-:W-:-:S04]  /*0780*/  FADD R27, R20, -R27 ;  /* 0x8000001b141b7221 */ /* 0x020fc80000000000 */
[----:B------:R-:W-:-:S07]  /*0790*/  FFMA R15, R27, R27, R4 ;  /* 0x0000001b1b0f7223 */ /* 0x000fce0000000004 */
.L_x_4:
[----:B------:R-:W-:Y:S05]  /*07a0*/  BRA.U !UP1, `(.L_x_3) ;  /* 0x0000000109947547 */ /* 0x000fea000b800000 */
[----:B------:R-:W-:Y:S02]  /*07b0*/  UISETP.NE.AND UP1, UPT, UR5, 0x1, UPT ;  /* 0x000000010500788c */ /* 0x000fe4000bf25270 */
[----:B------:R-:W-:-:S07]  /*07c0*/  ULOP3.LUT UP2, URZ, UR17, 0x1, URZ, 0xc0, !UPT ;  /* 0x0000000111ff7892 */ /* 0x000fce000f84c0ff */
[----:B------:R-:W-:Y:S05]  /*07d0*/  BRA.U !UP1, `(.L_x_5) ;  /* 0x0000000109547547 */ /* 0x000fea000b800000 */
[----:B------:R-:W1:Y:S01]  /*07e0*/  LDC.64 R6, c[0x0][0x380] ;  /* 0x0000e000ff067b82 */ /* 0x000e620000000a00 */
[----:B------:R-:W-:Y:S02]  /*07f0*/  IADD3 R4, P1, PT, R8, R5, RZ ;  /* 0x0000000508047210 */ /* 0x000fe40007f3e0ff */
[C---:B------:R-:W-:Y:S02]  /*0800*/  IADD3 R17, PT, PT, R5.reuse, UR16, RZ ;  /* 0x0000001005117c10 */ /* 0x040fe4000fffe0ff */
[----:B------:R-:W-:Y:S01]  /*0810*/  IADD3 R14, P0, PT, R5, UR16, RZ ;  /* 0x00000010050e7c10 */ /* 0x000fe2000ff1e0ff */
[----:B------:R-:W-:Y:S02]  /*0820*/  IMAD.X R12, RZ, RZ, R11, P1 ;  /* 0x000000ffff0c7224 */ /* 0x000fe400008e060b */
[----:B------:R-:W2:Y:S01]  /*0830*/  LDC.64 R18, c[0x0][0x380] ;  /* 0x0000e000ff127b82 */ /* 0x000ea20000000a00 */
[----:B------:R-:W-:Y:S02]  /*0840*/  IADD3.X R20, PT, PT, RZ, RZ, RZ, P0, !PT ;  /* 0x000000ffff147210 */ /* 0x000fe400007fe4ff */
        /* <DEDUP_REMOVED lines=8> */
[----:B------:R-:W3:Y:S01]  /*08d0*/  LDG.E R23, desc[UR14][R16.64+0x4] ;  /* 0x0000040e10177981 */ /* 0x000ee2000c1e1900 */
[----:B------:R-:W-:Y:S01]  /*08e0*/  IADD3 R5, PT, PT, R5, 0x2, RZ ;  /* 0x0000000205057810 */ /* 0x000fe20007ffe0ff */
[----:B--2---:R-:W-:-:S04]  /*08f0*/  FADD R4, R18, -R21 ;  /* 0x8000001512047221 */ /* 0x004fc80000000000 */
[----:B------:R-:W-:Y:S01]  /*0900*/  FFMA R15, R4, R4, R15 ;  /* 0x00000004040f7223 */ /* 0x000fe2000000000f */
[----:B---3--:R-:W-:-:S04]  /*0910*/  FADD R12, R6, -R23 ;  /* 0x80000017060c7221 */ /* 0x008fc80000000000 */
[----:B------:R-:W-:-:S07]  /*0920*/  FFMA R15, R12, R12, R15 ;  /* 0x0000000c0c0f7223 */ /* 0x000fce000000000f */
.L_x_5:
[----:B------:R-:W-:Y:S05]  /*0930*/  BRA.U !UP2, `(.L_x_3) ;  /* 0x000000010a307547 */ /* 0x000fea000b800000 */
[----:B------:R-:W1:Y:S01]  /*0940*/  LDC.64 R6, c[0x0][0x380] ;  /* 0x0000e000ff067b82 */ /* 0x000e620000000a00 */
[----:B------:R-:W2:Y:S01]  /*0950*/  LDCU.64 UR12, c[0x0][0x380] ;  /* 0x00007000ff0c77ac */ /* 0x000ea20008000a00 */
[----:B------:R-:W-:Y:S01]  /*0960*/  IADD3 R12, P0, PT, R8, R5, RZ ;  /* 0x00000005080c7210 */ /* 0x000fe20007f1e0ff */
[----:B------:R-:W-:-:S03]  /*0970*/  VIADD R5, R5, UR16 ;  /* 0x0000001005057c36 */ /* 0x000fc60008000000 */
[----:B------:R-:W-:Y:S02]  /*0980*/  IADD3.X R17, PT, PT, RZ, R11, RZ, P0, !PT ;  /* 0x0000000bff117210 */ /* 0x000fe400007fe4ff */
[----:B--2---:R-:W-:Y:S01]  /*0990*/  LEA R4, P0, R12, UR12, 0x2 ;  /* 0x0000000c0c047c11 */ /* 0x004fe2000f8010ff */
[----:B-1----:R-:W-:-:S03]  /*09a0*/  IMAD.WIDE.U32 R6, R5, 0x4, R6 ;  /* 0x0000000405067825 */ /* 0x002fc600078e0006 */
[----:B------:R-:W-:-:S03]  /*09b0*/  LEA.HI.X R5, R12, UR13, R17, 0x2, P0 ;  /* 0x0000000d0c057c11 */ /* 0x000fc600080f1411 */
[----:B------:R-:W2:Y:S04]  /*09c0*/  LDG.E R6, desc[UR14][R6.64] ;  /* 0x0000000e06067981 */ /* 0x000ea8000c1e1900 */
[----:B------:R-:W2:Y:S02]  /*09d0*/  LDG.E R5, desc[UR14][R4.64] ;  /* 0x0000000e04057981 */ /* 0x000ea4000c1e1900 */
[----:B--2---:R-:W-:-:S04]  /*09e0*/  FADD R12, R6, -R5 ;  /* 0x80000005060c7221 */ /* 0x004fc80000000000 */
[----:B------:R-:W-:-:S07]  /*09f0*/  FFMA R15, R12, R12, R15 ;  /* 0x0000000c0c0f7223 */ /* 0x000fce000000000f */
.L_x_3:
[----:B------:R-:W1:Y:S01]  /*0a00*/  LDC R4, c[0x0][0x394] ;  /* 0x0000e500ff047b82 */ /* 0x000e620000000800 */
[----:B------:R-:W-:Y:S01]  /*0a10*/  FSETP.GTU.AND P0, PT, R15, R0, PT ;  /* 0x000000000f00720b */ /* 0x000fe20003f0c000 */
[----:B------:R-:W-:-:S12]  /*0a20*/  UIADD3 UR4, UPT, UPT, UR4, 0x1, URZ ;  /* 0x0000000104047890 */ /* 0x000fd8000fffe0ff */
[----:B------:R-:W-:-:S05]  /*0a30*/  @!P0 IADD3 R13, PT, PT, R13, 0x1, RZ ;  /* 0x000000010d0d8810 */ /* 0x000fca0007ffe0ff */
[----:B------:R2:W-:Y:S01]  /*0a40*/  @!P0 STG.E desc[UR14][R2.64], R13 ;  /* 0x0000000d02008986 */ /* 0x0005e2000c10190e */
[----:B-1----:R-:W-:-:S13]  /*0a50*/  ISETP.NE.AND P0, PT, R4, UR4, PT ;  /* 0x0000000404007c0c */ /* 0x002fda000bf05270 */
[----:B--2---:R-:W-:Y:S05]  /*0a60*/  @!P0 EXIT ;  /* 0x000000000000894d */ /* 0x004fea0003800000 */
[----:B------:R-:W-:Y:S05]  /*0a70*/  BRA `(.L_x_6) ;  /* 0xfffffff400e07947 */ /* 0x000fea000383ffff */
.L_x_0:
[----:B------:R-:W-:Y:S01]  /*0a80*/  UISETP.GE.U32.AND UP0, UPT, UR7, 0x10, UPT ;  /* 0x000000100700788c */ /* 0x000fe2000bf06070 */
[----:B------:R-:W-:Y:S01]  /*0a90*/  IMAD.MOV.U32 R5, RZ, RZ, RZ ;  /* 0x000000ffff057224 */ /* 0x000fe200078e00ff */
[----:B------:R-:W-:-:S06]  /*0aa0*/  ULOP3.LUT UR6, UR7, 0xf, URZ, 0xc0, !UPT ;  /* 0x0000000f07067892 */ /* 0x000fcc000f8ec0ff */
[----:B------:R-:W-:Y:S01]  /*0ab0*/  ISETP.NE.AND P1, PT, RZ, UR6, PT ;  /* 0x00000006ff007c0c */ /* 0x000fe2000bf25270 */
[----:B------:R-:W-:-:S12]  /*0ac0*/  BRA.U !UP0, `(.L_x_7) ;  /* 0x0000000108247547 */ /* 0x000fd8000b800000 */
[----:B------:R-:W-:Y:S01]  /*0ad0*/  HFMA2 R5, -RZ, RZ, 0, 0 ;  /* 0x00000000ff057431 */ /* 0x000fe200000001ff */
[----:B------:R-:W-:Y:S01]  /*0ae0*/  FSETP.GE.AND P0, PT, R0, RZ, PT ;  /* 0x000000ff0000720b */ /* 0x000fe20003f06000 */
[----:B------:R-:W-:Y:S01]  /*0af0*/  ULOP3.LUT UR5, UR7, 0x7ffffff0, URZ, 0xc0, !UPT ;  /* 0x7ffffff007057892 */ /* 0x000fe2000f8ec0ff */
[----:B------:R-:W-:-:S11]  /*0b00*/  UMOV UR4, URZ ;  /* 0x000000ff00047c82 */ /* 0x000fd60008000000 */
.L_x_8:
[----:B-1----:R-:W-:Y:S01]  /*0b10*/  IADD3 R5, PT, PT, R5, 0x10, RZ ;  /* 0x0000001005057810 */ /* 0x002fe20007ffe0ff */
[----:B------:R-:W-:-:S04]  /*0b20*/  UIADD3 UR4, UPT, UPT, UR4, 0x10, URZ ;  /* 0x0000001004047890 */ /* 0x000fc8000fffe0ff */
[----:B------:R1:W-:Y:S01]  /*0b30*/  @P0 STG.E desc[UR14][R2.64], R5 ;  /* 0x0000000502000986 */ /* 0x0003e2000c10190e */
[----:B------:R-:W-:-:S09]  /*0b40*/  UISETP.NE.AND UP0, UPT, UR4, UR5, UPT ;  /* 0x000000050400728c */ /* 0x000fd2000bf05270 */
[----:B------:R-:W-:Y:S05]  /*0b50*/  BRA.U UP0, `(.L_x_8) ;  /* 0xfffffffd00ec7547 */ /* 0x000fea000b83ffff */
.L_x_7:
[----:B------:R-:W-:Y:S05]  /*0b60*/  @!P1 EXIT ;  /* 0x000000000000994d */ /* 0x000fea0003800000 */
[----:B------:R-:W2:Y:S01]  /*0b70*/  LDCU UR5, c[0x0][0x394] ;  /* 0x00007280ff0577ac */ /* 0x000ea20008000800 */
[----:B------:R-:W-:Y:S02]  /*0b80*/  UISETP.GE.U32.AND UP0, UPT, UR6, 0x8, UPT ;  /* 0x000000080600788c */ /* 0x000fe4000bf06070 */
[----:B--2---:R-:W-:-:S06]  /*0b90*/  ULOP3.LUT UR4, UR5, 0x7, URZ, 0xc0, !UPT ;  /* 0x0000000705047892 */ /* 0x004fcc000f8ec0ff */
[----:B------:R-:W-:Y:S01]  /*0ba0*/  ISETP.NE.AND P0, PT, RZ, UR4, PT ;  /* 0x00000004ff007c0c */ /* 0x000fe2000bf05270 */
[----:B------:R-:W-:-:S12]  /*0bb0*/  BRA.U !UP0, `(.L_x_9) ;  /* 0x00000001080c7547 */ /* 0x000fd8000b800000 */
[----:B------:R-:W-:Y:S01]  /*0bc0*/  FSETP.GE.AND P1, PT, R0, RZ, PT ;  /* 0x000000ff0000720b */ /* 0x000fe20003f26000 */
[----:B-1----:R-:W-:-:S12]  /*0bd0*/  VIADD R5, R5, 0x8 ;  /* 0x0000000805057836 */ /* 0x002fd80000000000 */
[----:B------:R2:W-:Y:S02]  /*0be0*/  @P1 STG.E desc[UR14][R2.64], R5 ;  /* 0x0000000502001986 */ /* 0x0005e4000c10190e */
.L_x_9:
[----:B------:R-:W-:Y:S05]  /*0bf0*/  @!P0 EXIT ;  /* 0x000000000000894d */ /* 0x000fea0003800000 */
[----:B------:R-:W-:Y:S02]  /*0c00*/  UISETP.GE.U32.AND UP0, UPT, UR4, 0x4, UPT ;  /* 0x000000040400788c */ /* 0x000fe4000bf06070 */
[----:B------:R-:W-:-:S06]  /*0c10*/  ULOP3.LUT UR5, UR5, 0x3, URZ, 0xc0, !UPT ;  /* 0x0000000305057892 */ /* 0x000fcc000f8ec0ff */
[----:B------:R-:W-:Y:S01]  /*0c20*/  ISETP.NE.AND P0, PT, RZ, UR5, PT ;  /* 0x00000005ff007c0c */ /* 0x000fe2000bf05270 */
[----:B------:R-:W-:-:S12]  /*0c30*/  BRA.U !UP0, `(.L_x_10) ;  /* 0x00000001080c7547 */ /* 0x000fd8000b800000 */
[----:B------:R-:W-:Y:S02]  /*0c40*/  FSETP.GE.AND P1, PT, R0, RZ, PT ;  /* 0x000000ff0000720b */ /* 0x000fe40003f26000 */
[----:B-12---:R-:W-:-:S11]  /*0c50*/  IADD3 R5, PT, PT, R5, 0x4, RZ ;  /* 0x0000000405057810 */ /* 0x006fd60007ffe0ff */
[----:B------:R3:W-:Y:S02]  /*0c60*/  @P1 STG.E desc[UR14][R2.64], R5 ;  /* 0x0000000502001986 */ /* 0x0007e4000c10190e */
.L_x_10:
[----:B------:R-:W-:Y:S05]  /*0c70*/  @!P0 EXIT ;  /* 0x000000000000894d */ /* 0x000fea0003800000 */
[----:B------:R-:W-:Y:S01]  /*0c80*/  FSETP.GE.AND P0, PT, R0, RZ, PT ;  /* 0x000000ff0000720b */ /* 0x000fe20003f06000 */
[----:B------:R-:W-:-:S12]  /*0c90*/  UMOV UR4, URZ ;  /* 0x000000ff00047c82 */ /* 0x000fd80008000000 */
.L_x_11:
[----:B-1234-:R-:W-:Y:S01]  /*0ca0*/  @P0 IADD3 R5, PT, PT, R5, 0x1, RZ ;  /* 0x0000000105050810 */ /* 0x01efe20007ffe0ff */
[----:B------:R-:W-:-:S04]  /*0cb0*/  UIADD3 UR4, UPT, UPT, UR4, 0x1, URZ ;  /* 0x0000000104047890 */ /* 0x000fc8000fffe0ff */
[----:B------:R4:W-:Y:S01]  /*0cc0*/  @P0 STG.E desc[UR14][R2.64], R5 ;  /* 0x0000000502000986 */ /* 0x0009e2000c10190e */
[----:B------:R-:W-:-:S09]  /*0cd0*/  UISETP.NE.AND UP0, UPT, UR4, UR5, UPT ;  /* 0x000000050400728c */ /* 0x000fd2000bf05270 */
[----:B------:R-:W-:Y:S05]  /*0ce0*/  BRA.U UP0, `(.L_x_11) ;  /* 0xfffffffd00ec7547 */ /* 0x000fea000b83ffff */
[----:B------:R-:W-:Y:S05]  /*0cf0*/  EXIT ;  /* 0x000000000000794d */ /* 0x000fea0003800000 */
.L_x_12:
[----:B------:R-:W-:-:S00]  /*0d00*/  BRA `(.L_x_12) ;  /* 0xfffffffc00fc7947 */ /* 0x000fc0000383ffff */
[----:B------:R-:W-:-:S00]  /*0d10*/  NOP ;  /* 0x0000000000007918 */ /* 0x000fc00000000000 */
        /* <DEDUP_REMOVED lines=14> */
.L_x_71:


//--------------------- .text._Z21findSetDistanceKernelPfS_S_iiiii --------------------------
	.section	.text._Z21findSetDistanceKernelPfS_S_iiiii,"ax",@progbits
	.align	128
        .global         _Z21findSetDistanceKernelPfS_S_iiiii
        .type           _Z21findSetDistanceKernelPfS_S_iiiii,@function
        .size           _Z21findSetDistanceKernelPfS_S_iiiii,(.L_x_72 - _Z21findSetDistanceKernelPfS_S_iiiii)
        .other          _Z21findSetDistanceKernelPfS_S_iiiii,@"STO_CUDA_ENTRY STV_DEFAULT"
_Z21findSetDistanceKernelPfS_S_iiiii:
.text._Z21findSetDistanceKernelPfS_S_iiiii:
[----:B------:R-:W-:Y:S01]  /*0000*/  LDC R1, c[0x0][0x37c] ;  /* 0x0000df00ff017b82 */ /* 0x000fe20000000800 */
[----:B------:R-:W0:Y:S07]  /*0010*/  S2R R0, SR_TID.Y ;  /* 0x0000000000007919 */ /* 0x000e2e0000002200 */
[----:B------:R-:W1:Y:S01]  /*0020*/  LDC R2, c[0x0][0x360] ;  /* 0x0000d800ff027b82 */ /* 0x000e620000000800 */
[----:B------:R-:W2:Y:S01]  /*0030*/  LDCU.64 UR6, c[0x0][0x398] ;  /* 0x00007300ff0677ac */ /* 0x000ea20008000a00 */
[----:B------:R-:W1:Y:S06]  /*0040*/  S2R R7, SR_TID.X ;  /* 0x0000000000077919 */ /* 0x000e6c0000002100 */
[----:B------:R-:W0:Y:S08]  /*0050*/  S2UR UR5, SR_CTAID.Y ;  /* 0x00000000000579c3 */ /* 0x000e300000002600 */
[----:B------:R-:W0:Y:S08]  /*0060*/  LDC R3, c[0x0][0x364] ;  /* 0x0000d900ff037b82 */ /* 0x000e300000000800 */
[----:B------:R-:W2:Y:S08]  /*0070*/  LDC R5, c[0x0][0x3a0] ;  /* 0x0000e800ff057b82 */ /* 0x000eb00000000800 */
[----:B------:R-:W1:Y:S01]  /*0080*/  S2UR UR4, SR_CTAID.X ;  /* 0x00000000000479c3 */ /* 0x000e620000002500 */
[----:B0-----:R-:W-:-:S02]  /*0090*/  IMAD R0, R3, UR5, R0 ;  /* 0x0000000503007c24 */ /* 0x001fc4000f8e0200 */
[----:B--2---:R-:W-:-:S05]  /*00a0*/  IMAD R3, R5, UR7, RZ ;  /* 0x0000000705037c24 */ /* 0x004fca000f8e02ff */
[----:B------:R-:W-:Y:S01]  /*00b0*/  ISETP.GE.AND P0, PT, R0, R3, PT ;  /* 0x000000030000720c */ /* 0x000fe20003f06270 */
[----:B-1----:R-:W-:-:S05]  /*00c0*/  IMAD R7, R2, UR4, R7 ;  /* 0x0000000402077c24 */ /* 0x002fca000f8e0207 */
[----:B------:R-:W-:-:S13]  /*00d0*/  ISETP.GE.OR P0, PT, R7, UR6, P0 ;  /* 0x0000000607007c0c */ /* 0x000fda0008706670 */
[----:B------:R-:W-:Y:S05]  /*00e0*/  @P0 EXIT ;  /* 0x000000000000094d */ /* 0x000fea0003800000 */
[----:B------:R-:W-:Y:S01]  /*00f0*/  IABS R9, R5 ;  /* 0x0000000500097213 */ /* 0x000fe20000000000 */
[----:B------:R-:W0:Y:S03]  /*0100*/  LDCU UR5, c[0x0][0x3a4] ;  /* 0x00007480ff0577ac */ /* 0x000e260008000800 */
[----:B------:R-:W1:Y:S01]  /*0110*/  I2F.RP R4, R9 ;  /* 0x0000000900047306 */ /* 0x000e620000209400 */
[----:B------:R-:W2:Y:S01]  /*0120*/  LDCU UR6, c[0x0][0x3a8] ;  /* 0x00007500ff0677ac */ /* 0x000ea20008000800 */
[----:B------:R-:W3:Y:S06]  /*0130*/  LDCU.64 UR12, c[0x0][0x358] ;  /* 0x00006b00ff0c77ac */ /* 0x000eec0008000a00 */
[----:B-1----:R-:W1:Y:S01]  /*0140*/  MUFU.RCP R4, R4 ;  /* 0x0000000400047308 */ /* 0x002e620000001000 */
[----:B0-----:R-:W-:-:S02]  /*0150*/  UISETP.GE.AND UP0, UPT, UR5, 0x1, UPT ;  /* 0x000000010500788c */ /* 0x001fc4000bf06270 */
[----:B--2---:R-:W-:Y:S01]  /*0160*/  UIMAD UR4, UR6, UR5, URZ ;  /* 0x00000005060472a4 */ /* 0x004fe2000f8e02ff */
[----:B-1----:R-:W-:-:S04]  /*0170*/  VIADD R2, R4, 0xffffffe ;  /* 0x0ffffffe04027836 */ /* 0x002fc80000000000 */
[----:B------:R0:W1:Y:S02]  /*0180*/  F2I.FTZ.U32.TRUNC.NTZ R3, R2 ;  /* 0x0000000200037305 */ /* 0x000064000021f000 */
[----:B0-----:R-:W-:Y:S02]  /*0190*/  IMAD.MOV.U32 R2, RZ, RZ, RZ ;  /* 0x000000ffff027224 */ /* 0x001fe400078e00ff */
[----:B-1----:R-:W-:-:S04]  /*01a0*/  IMAD.MOV R6, RZ, RZ, -R3 ;  /* 0x000000ffff067224 */ /* 0x002fc800078e0a03 */
[----:B------:R-:W-:Y:S01]  /*01b0*/  IMAD R11, R6, R9, RZ ;  /* 0x00000009060b7224 */ /* 0x000fe200078e02ff */
[----:B------:R-:W-:-:S03]  /*01c0*/  IABS R6, R0 ;  /* 0x0000000000067213 */ /* 0x000fc60000000000 */
[----:B------:R-:W-:Y:S01]  /*01d0*/  IMAD.HI.U32 R3, R3, R11, R2 ;  /* 0x0000000b03037227 */ /* 0x000fe200078e0002 */
[----:B------:R-:W-:-:S04]  /*01e0*/  LOP3.LUT R2, R0, R5, RZ, 0x3c, !PT ;  /* 0x0000000500027212 */ /* 0x000fc800078e3cff */
[----:B------:R-:W-:Y:S01]  /*01f0*/  ISETP.GE.AND P2, PT, R2, RZ, PT ;  /* 0x000000ff0200720c */ /* 0x000fe20003f46270 */
[----:B------:R-:W-:-:S04]  /*0200*/  IMAD.HI.U32 R3, R3, R6, RZ ;  /* 0x0000000603037227 */ /* 0x000fc800078e00ff */
[----:B------:R-:W-:-:S04]  /*0210*/  IMAD.MOV R4, RZ, RZ, -R3 ;  /* 0x000000ffff047224 */ /* 0x000fc800078e0a03 */
[----:B------:R-:W-:Y:S02]  /*0220*/  IMAD R4, R9, R4, R6 ;  /* 0x0000000409047224 */ /* 0x000fe400078e0206 */
[----:B------:R-:W-:-:S03]  /*0230*/  IMAD.MOV.U32 R6, RZ, RZ, 0x7f7fffff ;  /* 0x7f7fffffff067424 */ /* 0x000fc600078e00ff */
[----:B------:R-:W-:-:S13]  /*0240*/  ISETP.GT.U32.AND P1, PT, R9, R4, PT ;  /* 0x000000040900720c */ /* 0x000fda0003f24070 */
[----:B------:R-:W-:Y:S02]  /*0250*/  @!P1 IMAD.IADD R4, R4, 0x1, -R9 ;  /* 0x0000000104049824 */ /* 0x000fe400078e0a09 */
[----:B------:R-:W-:Y:S01]  /*0260*/  @!P1 VIADD R3, R3, 0x1 ;  /* 0x0000000103039836 */ /* 0x000fe20000000000 */
[----:B------:R-:W-:Y:S02]  /*0270*/  ISETP.NE.AND P1, PT, R5, RZ, PT ;  /* 0x000000ff0500720c */ /* 0x000fe40003f25270 */
[----:B------:R-:W-:-:S13]  /*0280*/  ISETP.GE.U32.AND P0, PT, R4, R9, PT ;  /* 0x000000090400720c */ /* 0x000fda0003f06070 */
[----:B------:R-:W-:-:S04]  /*0290*/  @P0 VIADD R3, R3, 0x1 ;  /* 0x0000000103030836 */ /* 0x000fc80000000000 */
[----:B------:R-:W-:Y:S01]  /*02a0*/  @!P2 IMAD.MOV R3, RZ, RZ, -R3 ;  /* 0x000000ffff03a224 */ /* 0x000fe200078e0a03 */
[----:B------:R-:W-:-:S05]  /*02b0*/  @!P1 LOP3.LUT R3, RZ, R5, RZ, 0x33, !PT ;  /* 0x00000005ff039212 */ /* 0x000fca00078e33ff */
[----:B------:R-:W-:-:S04]  /*02c0*/  IMAD.MOV R2, RZ, RZ, -R3 ;  /* 0x000000ffff027224 */ /* 0x000fc800078e0a03 */
[----:B------:R-:W-:-:S04]  /*02d0*/  IMAD R0, R5, R2, R0 ;  /* 0x0000000205007224 */ /* 0x000fc800078e0200 */
[C---:B------:R-:W-:Y:S02]  /*02e0*/  IMAD R8, R7.reuse, R5, R0 ;  /* 0x0000000507087224 */ /* 0x040fe400078e0200 */
[----:B------:R-:W-:Y:S02]  /*02f0*/  IMAD R7, R7, UR7, R3 ;  /* 0x0000000707077c24 */ /* 0x000fe4000f8e0203 */
[----:B------:R-:W-:Y:S01]  /*0300*/  IMAD R8, R8, UR4, RZ ;  /* 0x0000000408087c24 */ /* 0x000fe2000f8e02ff */
[----:B---3--:R-:W-:Y:S06]  /*0310*/  BRA.U !UP0, `(.L_x_13) ;  /* 0x0000000d08687547 */ /* 0x008fec000b800000 */
[----:B------:R-:W-:Y:S01]  /*0320*/  UISETP.GT.AND UP0, UPT, UR6, URZ, UPT ;  /* 0x000000ff0600728c */ /* 0x000fe2000bf04270 */
[----:B------:R-:W-:-:S05]  /*0330*/  IMAD R9, R7, UR4, RZ ;  /* 0x0000000407097c24 */ /* 0x000fca000f8e02ff */
[----:B------:R-:W-:-:S03]  /*0340*/  SHF.R.S32.HI R24, RZ, 0x1f, R9 ;  /* 0x0000001fff187819 */ /* 0x000fc60000011409 */
[----:B------:R-:W-:Y:S05]  /*0350*/  BRA.U UP0, `(.L_x_14) ;  /* 0x0000000100987547 */ /* 0x000fea000b800000 */
[----:B------:R-:W-:Y:S01]  /*0360*/  IMAD.MOV.U32 R6, RZ, RZ, 0x7f7fffff ;  /* 0x7f7fffffff067424 */ /* 0x000fe200078e00ff */
[----:B------:R-:W-:Y:S01]  /*0370*/  ULOP3.LUT UR5, UR5, 0x7ffffffc, URZ, 0xc0, !UPT ;  /* 0x7ffffffc05057892 */ /* 0x000fe2000f8ec0ff */
[----:B------:R-:W-:-:S11]  /*0380*/  UMOV UR4, URZ ;  /* 0x000000ff00047c82 */ /* 0x000fd60008000000 */
.L_x_19:
[----:B------:R-:W0:Y:S01]  /*0390*/  LDC R4, c[0x0][0x3a4] ;  /* 0x0000e900ff047b82 */ /* 0x000e220000000800 */
[----:B------:R-:W-:Y:S01]  /*03a0*/  UIADD3 UR4, UPT, UPT, UR4, 0x1, URZ ;  /* 0x0000000104047890 */ /* 0x000fe2000fffe0ff */
[----:B0-----:R-:W-:-:S05]  /*03b0*/  ISETP.GE.U32.AND P0, PT, R4, 0x4, PT ;  /* 0x000000040400780c */ /* 0x001fca0003f06070 */
[----:B------:R-:W-:-:S08]  /*03c0*/  ISETP.NE.AND P1, PT, R4, UR4, PT ;  /* 0x0000000404007c0c */ /* 0x000fd0000bf25270 */
[----:B------:R-:W-:Y:S05]  /*03d0*/  @!P0 BRA `(.L_x_15) ;  /* 0x0000000000648947 */ /* 0x000fea0003800000 */
[----:B------:R-:W-:Y:S01]  /*03e0*/  UISETP.GT.AND UP0, UPT, UR5, URZ, UPT ;  /* 0x000000ff0500728c */ /* 0x000fe2000bf04270 */
[----:B------:R-:W-:-:S08]  /*03f0*/  IMAD.MOV.U32 R2, RZ, RZ, RZ ;  /* 0x000000ffff027224 */ /* 0x000fd000078e00ff */
[----:B------:R-:W-:Y:S05]  /*0400*/  BRA.U !UP0, `(.L_x_16) ;  /* 0x0000000108487547 */ /* 0x000fea000b800000 */
[----:B------:R-:W-:Y:S02]  /*0410*/  IADD3 R3, PT, PT, -R2, UR5, RZ ;  /* 0x0000000502037c10 */ /* 0x000fe4000fffe1ff */
[----:B------:R-:W-:Y:S02]  /*0420*/  PLOP3.LUT P0, PT, PT, PT, PT, 0x80, 0x8 ;  /* 0x000000000008781c */ /* 0x000fe40003f0f070 */
[----:B------:R-:W-:-:S13]  /*0430*/  ISETP.GT.AND P2, PT, R3, 0xc, PT ;  /* 0x0000000c0300780c */ /* 0x000fda0003f44270 */
[----:B------:R-:W-:Y:S05]  /*0440*/  @!P2 BRA `(.L_x_17) ;  /* 0x00000000001ca947 */ /* 0x000fea0003800000 */
[----:B------:R-:W-:Y:S01]  /*0450*/  PLOP3.LUT P0, PT, PT, PT, PT, 0x8, 0x80 ;  /* 0x000000000080781c */ /* 0x000fe20003f0e170 */
[----:B------:R-:W-:-:S12]  /*0460*/  UIADD3 UR6, UPT, UPT, UR5, -0xc, URZ ;  /* 0xfffffff405067890 */ /* 0x000fd8000fffe0ff */
.L_x_18:
[----:B------:R-:W-:Y:S01]  /*0470*/  VIADD R2, R2, 0x10 ;  /* 0x0000001002027836 */ /* 0x000fe20000000000 */
[----:B------:R-:W-:-:S04]  /*0480*/  FMNMX3.NAN R6, R6, RZ, RZ, PT ;  /* 0x000000ff06067276 */ /* 0x000fc800038200ff */
[----:B------:R-:W-:Y:S02]  /*0490*/  ISETP.GE.AND P2, PT, R2, UR6, PT ;  /* 0x0000000602007c0c */ /* 0x000fe4000bf46270 */
[----:B------:R-:W-:-:S11]  /*04a0*/  FMNMX3.NAN R6, R6, RZ, RZ, PT ;  /* 0x000000ff06067276 */ /* 0x000fd600038200ff */
[----:B------:R-:W-:Y:S05]  /*04b0*/  @!P2 BRA `(.L_x_18) ;  /* 0xfffffffc00eca947 */ /* 0x000fea000383ffff */
.L_x_17:
[----:B------:R-:W-:-:S04]  /*04c0*/  IADD3 R3, PT, PT, -R2, UR5, RZ ;  /* 0x0000000502037c10 */ /* 0x000fc8000fffe1ff */
[----:B------:R-:W-:-:S13]  /*04d0*/  ISETP.GT.AND P2, PT, R3, 0x4, PT ;  /* 0x000000040300780c */ /* 0x000fda0003f44270 */
[----:B------:R-:W-:Y:S02]  /*04e0*/  @P2 PLOP3.LUT P0, PT, PT, PT, PT, 0x8, 0x80 ;  /* 0x000000000080281c */ /* 0x000fe40003f0e170 */
[----:B------:R-:W-:Y:S02]  /*04f0*/  @P2 IADD3 R2, PT, PT, R2, 0x8, RZ ;  /* 0x0000000802022810 */ /* 0x000fe40007ffe0ff */
[----:B------:R-:W-:Y:S02]  /*0500*/  @P2 FMNMX3.NAN R6, R6, RZ, RZ, PT ;  /* 0x000000ff06062276 */ /* 0x000fe400038200ff */
[----:B------:R-:W-:-:S13]  /*0510*/  ISETP.NE.OR P0, PT, R2, UR5, P0 ;  /* 0x0000000502007c0c */ /* 0x000fda0008705670 */
[----:B------:R-:W-:Y:S05]  /*0520*/  @!P0 BRA `(.L_x_15) ;  /* 0x0000000000108947 */ /* 0x000fea0003800000 */
.L_x_16:
[----:B------:R-:W-:Y:S01]  /*0530*/  VIADD R2, R2, 0x4 ;  /* 0x0000000402027836 */ /* 0x000fe20000000000 */
[----:B------:R-:W-:-:S04]  /*0540*/  FMNMX.NAN R6, RZ, R6, PT ;  /* 0x00000006ff067209 */ /* 0x000fc80003820000 */
[----:B------:R-:W-:-:S13]  /*0550*/  ISETP.NE.AND P0, PT, R2, UR5, PT ;  /* 0x0000000502007c0c */ /* 0x000fda000bf05270 */
[----:B------:R-:W-:Y:S05]  /*0560*/  @P0 BRA `(.L_x_16) ;  /* 0xfffffffc00f00947 */ /* 0x000fea000383ffff */
.L_x_15:
[----:B------:R-:W-:Y:S02]  /*0570*/  LOP3.LUT P0, RZ, R4, 0x3, RZ, 0xc0, !PT ;  /* 0x0000000304ff7812 */ /* 0x000fe4000780c0ff */
[----:B------:R-:W-:-:S04]  /*0580*/  FMNMX.NAN R3, RZ, R6, PT ;  /* 0x00000006ff037209 */ /* 0x000fc80003820000 */
[----:B------:R-:W-:Y:S01]  /*0590*/  FSEL R6, R6, R3, !P0 ;  /* 0x0000000306067208 */ /* 0x000fe20004000000 */
[----:B------:R-:W-:Y:S06]  /*05a0*/  @P1 BRA `(.L_x_19) ;  /* 0xfffffffc00781947 */ /* 0x000fec000383ffff */
[----:B------:R-:W-:Y:S05]  /*05b0*/  BRA `(.L_x_13) ;  /* 0x0000000800c07947 */ /* 0x000fea0003800000 */
.L_x_14:
[----:B------:R-:W-:Y:S01]  /*05c0*/  ULOP3.LUT UR8, UR6, 0x7, URZ, 0xc0, !UPT ;  /* 0x0000000706087892 */ /* 0x000fe2000f8ec0ff */
[----:B------:R-:W-:Y:S01]  /*05d0*/  IMAD.MOV.U32 R6, RZ, RZ, 0x7f7fffff ;  /* 0x7f7fffffff067424 */ /* 0x000fe200078e00ff */
[----:B------:R-:W-:Y:S02]  /*05e0*/  ULOP3.LUT UR9, UR6, 0x3, URZ, 0xc0, !UPT ;  /* 0x0000000306097892 */ /* 0x000fe4000f8ec0ff */
[----:B------:R-:W-:Y:S02]  /*05f0*/  UIADD3 UR4, UPT, UPT, UR8, -0x1, URZ ;  /* 0xffffffff08047890 */ /* 0x000fe4000fffe0ff */
[----:B------:R-:W-:Y:S02]  /*0600*/  ULOP3.LUT UR6, UR6, 0x7ffffff8, URZ, 0xc0, !UPT ;  /* 0x7ffffff806067892 */ /* 0x000fe4000f8ec0ff */
[----:B------:R-:W-:-:S03]  /*0610*/  UISETP.GE.U32.AND UP0, UPT, UR4, 0x3, UPT ;  /* 0x000000030400788c */ /* 0x000fc6000bf06070 */
[----:B------:R-:W-:-:S08]  /*0620*/  UMOV UR4, URZ ;  /* 0x000000ff00047c82 */ /* 0x000fd00008000000 */
.L_x_26:
[----:B------:R-:W0:Y:S01]  /*0630*/  LDCU UR7, c[0x0][0x3a8] ;  /* 0x00007500ff0777ac */ /* 0x000e220008000800 */
[----:B------:R-:W1:Y:S01]  /*0640*/  LDCU.64 UR10, c[0x0][0x380] ;  /* 0x00007000ff0a77ac */ /* 0x000e620008000a00 */
[----:B------:R-:W2:Y:S01]  /*0650*/  LDCU UR5, c[0x0][0x3a4] ;  /* 0x00007480ff0577ac */ /* 0x000ea20008000800 */
[----:B0-----:R-:W-:Y:S02]  /*0660*/  UIMAD UR7, UR4, UR7, URZ ;  /* 0x00000007040772a4 */ /* 0x001fe4000f8e02ff */
[----:B------:R-:W-:-:S04]  /*0670*/  UIADD3 UR4, UPT, UPT, UR4, 0x1, URZ ;  /* 0x0000000104047890 */ /* 0x000fc8000fffe0ff */
[----:B------:R-:W-:Y:S01]  /*0680*/  IADD3 R11, P0, PT, R9, UR7, RZ ;  /* 0x00000007090b7c10 */ /* 0x000fe2000ff1e0ff */
[----:B--2---:R-:W-:-:S03]  /*0690*/  UISETP.NE.AND UP1, UPT, UR4, UR5, UPT ;  /* 0x000000050400728c */ /* 0x004fc6000bf25270 */
[C---:B-1----:R-:W-:Y:S01]  /*06a0*/  LEA R10, P1, R11.reuse, UR10, 0x2 ;  /* 0x0000000a0b0a7c11 */ /* 0x042fe2000f8210ff */
[----:B------:R-:W-:Y:S01]  /*06b0*/  IMAD.X R2, RZ, RZ, R24, P0 ;  /* 0x000000ffff027224 */ /* 0x000fe200000e0618 */
[----:B------:R-:W-:Y:S02]  /*06c0*/  UMOV UR5, URZ ;  /* 0x000000ff00057c82 */ /* 0x000fe40008000000 */
[----:B------:R-:W-:Y:S02]  /*06d0*/  IADD3 R10, P0, PT, R10, 0x10, RZ ;  /* 0x000000100a0a7810 */ /* 0x000fe40007f1e0ff */
[----:B------:R-:W-:-:S05]  /*06e0*/  LEA.HI.X R11, R11, UR11, R2, 0x2, P1 ;  /* 0x0000000b0b0b7c11 */ /* 0x000fca00088f1402 */
[----:B------:R-:W-:-:S07]  /*06f0*/  IMAD.X R11, RZ, RZ, R11, P0 ;  /* 0x000000ffff0b7224 */ /* 0x000fce00000e060b */
.L_x_25:
[----:B------:R-:W0:Y:S01]  /*0700*/  LDCU UR10, c[0x0][0x3a8] ;  /* 0x00007500ff0a77ac */ /* 0x000e220008000800 */
[----:B------:R-:W-:Y:S01]  /*0710*/  CS2R R12, SRZ ;  /* 0x00000000000c7805 */ /* 0x000fe2000001ff00 */
[----:B------:R-:W1:Y:S01]  /*0720*/  LDCU UR11, c[0x0][0x3a4] ;  /* 0x00007480ff0b77ac */ /* 0x000e620008000800 */
[----:B0-----:R-:W-:Y:S02]  /*0730*/  UISETP.GE.U32.AND UP3, UPT, UR10, 0x8, UPT ;  /* 0x000000080a00788c */ /* 0x001fe4000bf66070 */
[----:B------:R-:W-:Y:S02]  /*0740*/  UIMAD UR14, UR5, UR10, URZ ;  /* 0x0000000a050e72a4 */ /* 0x000fe4000f8e02ff */
[----:B------:R-:W-:-:S04]  /*0750*/  UIADD3 UR5, UPT, UPT, UR5, 0x1, URZ ;  /* 0x0000000105057890 */ /* 0x000fc8000fffe0ff */
[----:B-1----:R-:W-:Y:S01]  /*0760*/  UISETP.NE.AND UP2, UPT, UR5, UR11, UPT ;  /* 0x0000000b0500728c */ /* 0x002fe2000bf45270 */
[----:B------:R-:W-:Y:S10]  /*0770*/  BRA.U !UP3, `(.L_x_20) ;  /* 0x000000010bd07547 */ /* 0x000ff4000b800000 */
[----:B------:R-:W0:Y:S01]  /*0780*/  LDCU.64 UR10, c[0x0][0x388] ;  /* 0x00007100ff0a77ac */ /* 0x000e220008000a00 */
[----:B------:R-:W-:Y:S01]  /*0790*/  IADD3 R5, P0, PT, R8, UR14, RZ ;  /* 0x0000000e08057c10 */ /* 0x000fe2000ff1e0ff */
[----:B------:R-:W-:Y:S01]  /*07a0*/  IMAD.MOV.U32 R13, RZ, RZ, RZ ;  /* 0x000000ffff0d7224 */ /* 0x000fe200078e00ff */
[----:B------:R-:W-:Y:S01]  /*07b0*/  SHF.R.S32.HI R2, RZ, 0x1f, R8 ;  /* 0x0000001fff027819 */ /* 0x000fe20000011408 */
[----:B------:R-:W-:-:S04]  /*07c0*/  IMAD.MOV.U32 R3, RZ, RZ, R11 ;  /* 0x000000ffff037224 */ /* 0x000fc800078e000b */
[----:B------:R-:W-:Y:S01]  /*07d0*/  IMAD.X R2, RZ, RZ, R2, P0 ;  /* 0x000000ffff027224 */ /* 0x000fe200000e0602 */
[----:B0-----:R-:W-:Y:S01]  /*07e0*/  LEA R4, P1, R5, UR10, 0x2 ;  /* 0x0000000a05047c11 */ /* 0x001fe2000f8210ff */
[----:B------:R-:W-:-:S03]  /*07f0*/  UIADD3 UR10, UPT, UPT, -UR6, URZ, URZ ;  /* 0x000000ff060a7290 */ /* 0x000fc6000fffe1ff */
[----:B------:R-:W-:Y:S02]  /*0800*/  IADD3 R4, P0, PT, R4, 0x10, RZ ;  /* 0x0000001004047810 */ /* 0x000fe40007f1e0ff */
[----:B------:R-:W-:Y:S01]  /*0810*/  LEA.HI.X R5, R5, UR11, R2, 0x2, P1 ;  /* 0x0000000b05057c11 */ /* 0x000fe200088f1402 */
[----:B------:R-:W-:-:S04]  /*0820*/  IMAD.MOV.U32 R2, RZ, RZ, R10 ;  /* 0x000000ffff027224 */ /* 0x000fc800078e000a */
[----:B------:R-:W-:-:S07]  /*0830*/  IMAD.X R5, RZ, RZ, R5, P0 ;  /* 0x000000ffff057224 */ /* 0x000fce00000e0605 */
.L_x_21:
        /* <DEDUP_REMOVED lines=24> */
[----:B0-----:R-:W-:Y:S01]  /*09c0*/  IADD3 R2, P0, PT, R2, 0x20, RZ ;  /* 0x0000002002027810 */ /* 0x001fe20007f1e0ff */
[----:B-----5:R-:W-:Y:S01]  /*09d0*/  FADD R14, R14, -R17 ;  /* 0x800000110e0e7221 */ /* 0x020fe20000000000 */
[----:B-1----:R-:W-:Y:S02]  /*09e0*/  IADD3 R4, P1, PT, R4, 0x20, RZ ;  /* 0x0000002004047810 */ /* 0x002fe40007f3e0ff */
[----:B------:R-:W-:Y:S01]  /*09f0*/  IADD3.X R3, PT, PT, RZ, R3, RZ, P0, !PT ;  /* 0x00000003ff037210 */ /* 0x000fe200007fe4ff */
[----:B------:R-:W-:Y:S02]  /*0a00*/  FFMA R25, R14, R14, R25 ;  /* 0x0000000e0e197223 */ /* 0x000fe40000000019 */
[----:B------:R-:W-:Y:S02]  /*0a10*/  IMAD.X R5, RZ, RZ, R5, P1 ;  /* 0x000000ffff057224 */ /* 0x000fe400008e0605 */
        /* <DEDUP_REMOVED lines=10> */
.L_x_20:
[----:B------:R-:W-:-:S09]  /*0ac0*/  UISETP.NE.AND UP3, UPT, UR8, URZ, UPT ;  /* 0x000000ff0800728c */ /* 0x000fd2000bf65270 */
[----:B------:R-:W-:Y:S05]  /*0ad0*/  BRA.U !UP3, `(.L_x_22) ;  /* 0x000000050b687547 */ /* 0x000fea000b800000 */
[----:B------:R-:W-:Y:S01]  /*0ae0*/  UISETP.NE.AND UP3, UPT, UR9, URZ, UPT ;  /* 0x000000ff0900728c */ /* 0x000fe2000bf65270 */
[----:B------:R-:W-:Y:S10]  /*0af0*/  BRA.U !UP0, `(.L_x_23) ;  /* 0x0000000108947547 */ /* 0x000ff4000b800000 */
[----:B------:R-:W0:Y:S01]  /*0b00*/  LDCU.128 UR16, c[0x0][0x380] ;  /* 0x00007000ff1077ac */ /* 0x000e220008000c00 */
[C---:B------:R-:W-:Y:S01]  /*0b10*/  VIADD R2, R12.reuse, UR7 ;  /* 0x000000070c027c36 */ /* 0x040fe20008000000 */
[----:B------:R-:W-:Y:S01]  /*0b20*/  SHF.R.S32.HI R18, RZ, 0x1f, R8 ;  /* 0x0000001fff127819 */ /* 0x000fe20000011408 */
[----:B------:R-:W-:Y:S01]  /*0b30*/  VIADD R3, R12, UR14 ;  /* 0x0000000e0c037c36 */ /* 0x000fe20008000000 */
[C---:B------:R-:W-:Y:S02]  /*0b40*/  IADD3 R5, P2, P3, R8.reuse, UR14, R12 ;  /* 0x0000000e08057c10 */ /* 0x040fe4000fb5e00c */
[----:B------:R-:W-:Y:S02]  /*0b50*/  IADD3 R2, P0, PT, R9, R2, RZ ;  /* 0x0000000209027210 */ /* 0x000fe40007f1e0ff */
[----:B------:R-:W-:-:S03]  /*0b60*/  IADD3 R3, P4, PT, R8, R3, RZ ;  /* 0x0000000308037210 */ /* 0x000fc60007f9e0ff */
[----:B------:R-:W-:Y:S01]  /*0b70*/  IMAD.X R15, RZ, RZ, R24, P0 ;  /* 0x000000ffff0f7224 */ /* 0x000fe200000e0618 */
[----:B------:R-:W-:Y:S01]  /*0b80*/  IADD3 R19, P0, P1, R9, UR7, R12 ;  /* 0x0000000709137c10 */ /* 0x000fe2000f91e00c */
[----:B------:R-:W-:Y:S01]  /*0b90*/  IMAD.X R22, RZ, RZ, R18, P4 ;  /* 0x000000ffff167224 */ /* 0x000fe200020e0612 */
[----:B------:R-:W-:Y:S02]  /*0ba0*/  IADD3.X R18, PT, PT, R18, RZ, RZ, P2, P3 ;  /* 0x000000ff12127210 */ /* 0x000fe400017e64ff */
[----:B------:R-:W-:Y:S02]  /*0bb0*/  IADD3.X R20, PT, PT, R24, RZ, RZ, P0, P1 ;  /* 0x000000ff18147210 */ /* 0x000fe400007e24ff */
[C---:B0-----:R-:W-:Y:S02]  /*0bc0*/  LEA R16, P5, R2.reuse, UR16, 0x2 ;  /* 0x0000001002107c11 */ /* 0x041fe4000f8a10ff */
[----:B------:R-:W-:Y:S02]  /*0bd0*/  LEA R14, P4, R3, UR18, 0x2 ;  /* 0x00000012030e7c11 */ /* 0x000fe4000f8810ff */
[----:B------:R-:W-:-:S02]  /*0be0*/  LEA.HI.X R17, R2, UR17, R15, 0x2, P5 ;  /* 0x0000001102117c11 */ /* 0x000fc4000a8f140f */
[----:B------:R-:W-:Y:S02]  /*0bf0*/  LEA.HI.X R15, R3, UR19, R22, 0x2, P4 ;  /* 0x00000013030f7c11 */ /* 0x000fe4000a0f1416 */
[----:B------:R-:W-:Y:S01]  /*0c00*/  LEA R2, P6, R19, UR16, 0x2 ;  /* 0x0000001013027c11 */ /* 0x000fe2000f8c10ff */
[----:B------:R-:W2:Y:S01]  /*0c10*/  LDG.E R16, desc[UR12][R16.64] ;  /* 0x0000000c10107981 */ /* 0x000ea2000c1e1900 */
[----:B------:R-:W-:Y:S02]  /*0c20*/  LEA R4, P5, R5, UR18, 0x2 ;  /* 0x0000001205047c11 */ /* 0x000fe4000f8a10ff */
[----:B------:R-:W-:Y:S01]  /*0c30*/  LEA.HI.X R3, R19, UR17, R20, 0x2, P6 ;  /* 0x0000001113037c11 */ /* 0x000fe2000b0f1414 */
[----:B------:R-:W2:Y:S01]  /*0c40*/  LDG.E R15, desc[UR12][R14.64] ;  /* 0x0000000c0e0f7981 */ /* 0x000ea2000c1e1900 */
[----:B------:R-:W-:-:S03]  /*0c50*/  LEA.HI.X R5, R5, UR19, R18, 0x2, P5 ;  /* 0x0000001305057c11 */ /* 0x000fc6000a8f1412 */
[----:B------:R-:W3:Y:S04]  /*0c60*/  LDG.E R19, desc[UR12][R2.64+0x4] ;  /* 0x0000040c02137981 */ /* 0x000ee8000c1e1900 */
[----:B------:R-:W3:Y:S04]  /*0c70*/  LDG.E R20, desc[UR12][R4.64+0x4] ;  /* 0x0000040c04147981 */ /* 0x000ee8000c1e1900 */
[----:B------:R-:W4:Y:S04]  /*0c80*/  LDG.E R21, desc[UR12][R2.64+0x8] ;  /* 0x0000080c02157981 */ /* 0x000f28000c1e1900 */
[----:B------:R-:W4:Y:S04]  /*0c90*/  LDG.E R22, desc[UR12][R4.64+0x8] ;  /* 0x0000080c04167981 */ /* 0x000f28000c1e1900 */
[----:B------:R-:W5:Y:S04]  /*0ca0*/  LDG.E R23, desc[UR12][R2.64+0xc] ;  /* 0x00000c0c02177981 */ /* 0x000f68000c1e1900 */
[----:B------:R-:W5:Y:S01]  /*0cb0*/  LDG.E R26, desc[UR12][R4.64+0xc] ;  /* 0x00000c0c041a7981 */ /* 0x000f62000c1e1900 */
[----:B------:R-:W-:-:S02]  /*0cc0*/  VIADD R12, R12, 0x4 ;  /* 0x000000040c0c7836 */ /* 0x000fc40000000000 */
        /* <DEDUP_REMOVED lines=8> */
.L_x_23:
[----:B------:R-:W-:Y:S05]  /*0d50*/  BRA.U !UP3, `(.L_x_22) ;  /* 0x000000010bc87547 */ /* 0x000fea000b800000 */
[----:B------:R-:W0:Y:S01]  /*0d60*/  LDCU UR10, c[0x0][0x3a8] ;  /* 0x00007500ff0a77ac */ /* 0x000e220008000800 */
[----:B------:R-:W-:Y:S02]  /*0d70*/  UISETP.NE.AND UP3, UPT, UR9, 0x1, UPT ;  /* 0x000000010900788c */ /* 0x000fe4000bf65270 */
[----:B0-----:R-:W-:-:S07]  /*0d80*/  ULOP3.LUT UP4, URZ, UR10, 0x1, URZ, 0xc0, !UPT ;  /* 0x000000010aff7892 */ /* 0x001fce000f88c0ff */
[----:B------:R-:W-:Y:S05]  /*0d90*/  BRA.U !UP3, `(.L_x_24) ;  /* 0x000000010b747547 */ /* 0x000fea000b800000 */
[----:B------:R-:W0:Y:S01]  /*0da0*/  LDCU.128 UR16, c[0x0][0x380] ;  /* 0x00007000ff1077ac */ /* 0x000e220008000c00 */
[C---:B------:R-:W-:Y:S01]  /*0db0*/  VIADD R2, R12.reuse, UR7 ;  /* 0x000000070c027c36 */ /* 0x040fe20008000000 */
[----:B------:R-:W-:Y:S02]  /*0dc0*/  IADD3 R5, PT, PT, R12, UR14, RZ ;  /* 0x0000000e0c057c10 */ /* 0x000fe4000fffe0ff */
[----:B------:R-:W-:Y:S02]  /*0dd0*/  SHF.R.S32.HI R22, RZ, 0x1f, R8 ;  /* 0x0000001fff167819 */ /* 0x000fe40000011408 */
[C---:B------:R-:W-:Y:S02]  /*0de0*/  IADD3 R3, P0, PT, R9.reuse, R2, RZ ;  /* 0x0000000209037210 */ /* 0x040fe40007f1e0ff */
[C---:B------:R-:W-:Y:S02]  /*0df0*/  IADD3 R5, P4, PT, R8.reuse, R5, RZ ;  /* 0x0000000508057210 */ /* 0x040fe40007f9e0ff */
[----:B------:R-:W-:Y:S01]  /*0e00*/  IADD3 R19, P2, P3, R8, UR14, R12 ;  /* 0x0000000e08137c10 */ /* 0x000fe2000fb5e00c */
[----:B------:R-:W-:Y:S01]  /*0e10*/  IMAD.X R4, RZ, RZ, R24, P0 ;  /* 0x000000ffff047224 */ /* 0x000fe200000e0618 */
[----:B------:R-:W-:Y:S01]  /*0e20*/  IADD3 R15, P0, P1, R9, UR7, R12 ;  /* 0x00000007090f7c10 */ /* 0x000fe2000f91e00c */
[----:B------:R-:W-:Y:S01]  /*0e30*/  IMAD.X R18, RZ, RZ, R22, P4 ;  /* 0x000000ffff127224 */ /* 0x000fe200020e0616 */
[----:B------:R-:W-:-:S02]  /*0e40*/  IADD3.X R22, PT, PT, R22, RZ, RZ, P2, P3 ;  /* 0x000000ff16167210 */ /* 0x000fc400017e64ff */
[----:B------:R-:W-:Y:S02]  /*0e50*/  IADD3.X R20, PT, PT, R24, RZ, RZ, P0, P1 ;  /* 0x000000ff18147210 */ /* 0x000fe400007e24ff */
[----:B0-----:R-:W-:Y:S02]  /*0e60*/  LEA R2, P5, R3, UR16, 0x2 ;  /* 0x0000001003027c11 */ /* 0x001fe4000f8a10ff */
[----:B------:R-:W-:Y:S02]  /*0e70*/  LEA R16, P4, R5, UR18, 0x2 ;  /* 0x0000001205107c11 */ /* 0x000fe4000f8810ff */
[----:B------:R-:W-:Y:S02]  /*0e80*/  LEA.HI.X R3, R3, UR17, R4, 0x2, P5 ;  /* 0x0000001103037c11 */ /* 0x000fe4000a8f1404 */
[----:B------:R-:W-:Y:S02]  /*0e90*/  LEA R4, P6, R15, UR16, 0x2 ;  /* 0x000000100f047c11 */ /* 0x000fe4000f8c10ff */
[----:B------:R-:W-:Y:S01]  /*0ea0*/  LEA R14, P5, R19, UR18, 0x2 ;  /* 0x00000012130e7c11 */ /* 0x000fe2000f8a10ff */
[----:B------:R-:W2:Y:S01]  /*0eb0*/  LDG.E R2, desc[UR12][R2.64] ;  /* 0x0000000c02027981 */ /* 0x000ea2000c1e1900 */
[----:B------:R-:W-:-:S02]  /*0ec0*/  LEA.HI.X R17, R5, UR19, R18, 0x2, P4 ;  /* 0x0000001305117c11 */ /* 0x000fc4000a0f1412 */
[----:B------:R-:W-:Y:S02]  /*0ed0*/  LEA.HI.X R5, R15, UR17, R20, 0x2, P6 ;  /* 0x000000110f057c11 */ /* 0x000fe4000b0f1414 */
[----:B------:R-:W-:Y:S02]  /*0ee0*/  LEA.HI.X R15, R19, UR19, R22, 0x2, P5 ;  /* 0x00000013130f7c11 */ /* 0x000fe4000a8f1416 */
[----:B------:R-:W2:Y:S04]  /*0ef0*/  LDG.E R17, desc[UR12][R16.64] ;  /* 0x0000000c10117981 */ /* 0x000ea8000c1e1900 */
[----:B------:R-:W3:Y:S04]  /*0f00*/  LDG.E R4, desc[UR12][R4.64+0x4] ;  /* 0x0000040c04047981 */ /* 0x000ee8000c1e1900 */
[----:B------:R-:W3:Y:S01]  /*0f10*/  LDG.E R15, desc[UR12][R14.64+0x4] ;  /* 0x0000040c0e0f7981 */ /* 0x000ee2000c1e1900 */
[----:B------:R-:W-:-:S02]  /*0f20*/  VIADD R12, R12, 0x2 ;  /* 0x000000020c0c7836 */ /* 0x000fc40000000000 */
[----:B--2---:R-:W-:-:S04]  /*0f30*/  FADD R18, R2, -R17 ;  /* 0x8000001102127221 */ /* 0x004fc80000000000 */
[----:B------:R-:W-:Y:S01]  /*0f40*/  FFMA R13, R18, R18, R13 ;  /* 0x00000012120d7223 */ /* 0x000fe2000000000d */
[----:B---3--:R-:W-:-:S04]  /*0f50*/  FADD R20, R4, -R15 ;  /* 0x8000000f04147221 */ /* 0x008fc80000000000 */
[----:B------:R-:W-:-:S07]  /*0f60*/  FFMA R13, R20, R20, R13 ;  /* 0x00000014140d7223 */ /* 0x000fce000000000d */
.L_x_24:
[----:B------:R-:W-:Y:S05]  /*0f70*/  BRA.U !UP4, `(.L_x_22) ;  /* 0x000000010c407547 */ /* 0x000fea000b800000 */
[----:B------:R-:W0:Y:S01]  /*0f80*/  LDCU.128 UR16, c[0x0][0x380] ;  /* 0x00007000ff1077ac */ /* 0x000e220008000c00 */
[C---:B------:R-:W-:Y:S02]  /*0f90*/  VIADD R3, R12.reuse, UR14 ;  /* 0x0000000e0c037c36 */ /* 0x040fe40008000000 */
[----:B------:R-:W-:Y:S01]  /*0fa0*/  VIADD R2, R12, UR7 ;  /* 0x000000070c027c36 */ /* 0x000fe20008000000 */
[----:B------:R-:W-:Y:S02]  /*0fb0*/  SHF.R.S32.HI R12, RZ, 0x1f, R8 ;  /* 0x0000001fff0c7819 */ /* 0x000fe40000011408 */
[----:B------:R-:W-:Y:S02]  /*0fc0*/  IADD3 R3, P2, PT, R8, R3, RZ ;  /* 0x0000000308037210 */ /* 0x000fe40007f5e0ff */
[----:B------:R-:W-:-:S03]  /*0fd0*/  IADD3 R5, P0, PT, R9, R2, RZ ;  /* 0x0000000209057210 */ /* 0x000fc60007f1e0ff */
[----:B------:R-:W-:Y:S02]  /*0fe0*/  IMAD.X R12, RZ, RZ, R12, P2 ;  /* 0x000000ffff0c7224 */ /* 0x000fe400010e060c */
[----:B------:R-:W-:Y:S01]  /*0ff0*/  IMAD.X R14, RZ, RZ, R24, P0 ;  /* 0x000000ffff0e7224 */ /* 0x000fe200000e0618 */
[----:B0-----:R-:W-:Y:S02]  /*1000*/  LEA R2, P3, R3, UR18, 0x2 ;  /* 0x0000001203027c11 */ /* 0x001fe4000f8610ff */
[----:B------:R-:W-:Y:S02]  /*1010*/  LEA R4, P1, R5, UR16, 0x2 ;  /* 0x0000001005047c11 */ /* 0x000fe4000f8210ff */
[----:B------:R-:W-:Y:S02]  /*1020*/  LEA.HI.X R3, R3, UR19, R12, 0x2, P3 ;  /* 0x0000001303037c11 */ /* 0x000fe400098f140c */
[----:B------:R-:W-:-:S04]  /*1030*/  LEA.HI.X R5, R5, UR17, R14, 0x2, P1 ;  /* 0x0000001105057c11 */ /* 0x000fc800088f140e */
[----:B------:R-:W2:Y:S04]  /*1040*/  LDG.E R3, desc[UR12][R2.64] ;  /* 0x0000000c02037981 */ /* 0x000ea8000c1e1900 */
[----:B------:R-:W2:Y:S02]  /*1050*/  LDG.E R4, desc[UR12][R4.64] ;  /* 0x0000000c04047981 */ /* 0x000ea4000c1e1900 */
[----:B--2---:R-:W-:-:S04]  /*1060*/  FADD R12, R4, -R3 ;  /* 0x80000003040c7221 */ /* 0x004fc80000000000 */
[----:B------:R-:W-:-:S07]  /*1070*/  FFMA R13, R12, R12, R13 ;  /* 0x0000000c0c0d7223 */ /* 0x000fce000000000d */
.L_x_22:
[----:B------:R-:W-:-:S04]  /*1080*/  FSETP.GT.AND P0, PT, R6, R13, PT ;  /* 0x0000000d0600720b */ /* 0x000fc80003f04000 */
[----:B------:R-:W-:Y:S01]  /*1090*/  FSEL R6, R13, R6, P0 ;  /* 0x000000060d067208 */ /* 0x000fe20000000000 */
[----:B------:R-:W-:Y:S08]  /*10a0*/  BRA.U UP2, `(.L_x_25) ;  /* 0xfffffff502947547 */ /* 0x000ff0000b83ffff */
[----:B------:R-:W-:Y:S05]  /*10b0*/  BRA.U UP1, `(.L_x_26) ;  /* 0xfffffff5015c7547 */ /* 0x000fea000b83ffff */
.L_x_13:
[----:B------:R-:W0:Y:S01]  /*10c0*/  LDC.64 R2, c[0x0][0x390] ;  /* 0x0000e400ff027b82 */ /* 0x000e220000000a00 */
[----:B------:R-:W1:Y:S02]  /*10d0*/  LDCU UR4, c[0x0][0x3a0] ;  /* 0x00007400ff0477ac */ /* 0x000e640008000800 */
[----:B-1----:R-:W-:-:S04]  /*10e0*/  IMAD R7, R7, UR4, R0 ;  /* 0x0000000407077c24 */ /* 0x002fc8000f8e0200 */
[----:B0-----:R-:W-:-:S05]  /*10f0*/  IMAD.WIDE R2, R7, 0x4, R2 ;  /* 0x0000000407027825 */ /* 0x001fca00078e0202 */
[----:B------:R-:W-:Y:S01]  /*1100*/  STG.E desc[UR12][R2.64], R6 ;  /* 0x0000000602007986 */ /* 0x000fe2000c10190c */
[----:B------:R-:W-:Y:S05]  /*1110*/  EXIT ;  /* 0x000000000000794d */ /* 0x000fea0003800000 */
.L_x_27:
        /* <DEDUP_REMOVED lines=14> */
.L_x_72:


//--------------------- .text._Z23findFeatsDistanceKernelPfS_S_iiii --------------------------
	.section	.text._Z23findFeatsDistanceKernelPfS_S_iiii,"ax",@progbits
	.align	128
        .global         _Z23findFeatsDistanceKernelPfS_S_iiii
        .type           _Z23findFeatsDistanceKernelPfS_S_iiii,@function
        .size           _Z23findFeatsDistanceKernelPfS_S_iiii,(.L_x_73 - _Z23findFeatsDistanceKernelPfS_S_iiii)
        .other          _Z23findFeatsDistanceKernelPfS_S_iiii,@"STO_CUDA_ENTRY STV_DEFAULT"
_Z23findFeatsDistanceKernelPfS_S_iiii:
.text._Z23findFeatsDistanceKernelPfS_S_iiii:
[----:B------:R-:W-:Y:S01]  /*0000*/  LDC R1, c[0x0][0x37c] ;  /* 0x0000df00ff017b82 */ /* 0x000fe20000000800 */
[----:B------:R-:W0:Y:S07]  /*0010*/  S2R R13, SR_TID.X ;  /* 0x00000000000d7919 */ /* 0x000e2e0000002100 */
[----:B------:R-:W0:Y:S01]  /*0020*/  S2UR UR4, SR_CTAID.X ;  /* 0x00000000000479c3 */ /* 0x000e220000002500 */
[----:B------:R-:W1:Y:S01]  /*0030*/  LDCU.64 UR6, c[0x0][0x398] ;  /* 0x00007300ff0677ac */ /* 0x000e620008000a00 */
[----:B------:R-:W2:Y:S06]  /*0040*/  S2R R11, SR_TID.Y ;  /* 0x00000000000b7919 */ /* 0x000eac0000002200 */
[----:B------:R-:W0:Y:S08]  /*0050*/  LDC R2, c[0x0][0x360] ;  /* 0x0000d800ff027b82 */ /* 0x000e300000000800 */
[----:B------:R-:W1:Y:S08]  /*0060*/  LDC R0, c[0x0][0x3a0] ;  /* 0x0000e800ff007b82 */ /* 0x000e700000000800 */
[----:B------:R-:W2:Y:S08]  /*0070*/  S2UR UR5, SR_CTAID.Y ;  /* 0x00000000000579c3 */ /* 0x000eb00000002600 */
[----:B------:R-:W2:Y:S01]  /*0080*/  LDC R4, c[0x0][0x364] ;  /* 0x0000d900ff047b82 */ /* 0x000ea20000000800 */
[----:B0-----:R-:W-:-:S02]  /*0090*/  IMAD R13, R2, UR4, R13 ;  /* 0x00000004020d7c24 */ /* 0x001fc4000f8e020d */
[----:B-1----:R-:W-:-:S05]  /*00a0*/  IMAD R2, R0, UR6, RZ ;  /* 0x0000000600027c24 */ /* 0x002fca000f8e02ff */
[----:B------:R-:W-:Y:S01]  /*00b0*/  ISETP.GE.AND P0, PT, R13, R2, PT ;  /* 0x000000020d00720c */ /* 0x000fe20003f06270 */
[----:B--2---:R-:W-:-:S05]  /*00c0*/  IMAD R11, R4, UR5, R11 ;  /* 0x00000005040b7c24 */ /* 0x004fca000f8e020b */
[----:B------:R-:W-:-:S13]  /*00d0*/  ISETP.GE.OR P0, PT, R11, UR7, P0 ;  /* 0x000000070b007c0c */ /* 0x000fda0008706670 */
[----:B------:R-:W-:Y:S05]  /*00e0*/  @P0 EXIT ;  /* 0x000000000000094d */ /* 0x000fea0003800000 */
[----:B------:R-:W-:Y:S01]  /*00f0*/  IABS R5, R0 ;  /* 0x0000000000057213 */ /* 0x000fe20000000000 */
[----:B------:R-:W0:Y:S01]  /*0100*/  LDCU.64 UR4, c[0x0][0x358] ;  /* 0x00006b00ff0477ac */ /* 0x000e220008000a00 */
[----:B------:R-:W-:Y:S02]  /*0110*/  IMAD.MOV.U32 R17, RZ, RZ, RZ ;  /* 0x000000ffff117224 */ /* 0x000fe400078e00ff */
[----:B------:R-:W1:Y:S08]  /*0120*/  I2F.RP R4, R5 ;  /* 0x0000000500047306 */ /* 0x000e700000209400 */
[----:B-1----:R-:W1:Y:S02]  /*0130*/  MUFU.RCP R4, R4 ;  /* 0x0000000400047308 */ /* 0x002e640000001000 */
[----:B-1----:R-:W-:-:S06]  /*0140*/  VIADD R2, R4, 0xffffffe ;  /* 0x0ffffffe04027836 */ /* 0x002fcc0000000000 */
[----:B------:R1:W2:Y:S02]  /*0150*/  F2I.FTZ.U32.TRUNC.NTZ R3, R2 ;  /* 0x0000000200037305 */ /* 0x0002a4000021f000 */
[----:B-1----:R-:W-:Y:S02]  /*0160*/  HFMA2 R2, -RZ, RZ, 0, 0 ;  /* 0x00000000ff027431 */ /* 0x002fe400000001ff */
[----:B--2---:R-:W-:-:S04]  /*0170*/  IMAD.MOV R6, RZ, RZ, -R3 ;  /* 0x000000ffff067224 */ /* 0x004fc800078e0a03 */
[----:B------:R-:W-:Y:S01]  /*0180*/  IMAD R7, R6, R5, RZ ;  /* 0x0000000506077224 */ /* 0x000fe200078e02ff */
[----:B------:R-:W-:-:S03]  /*0190*/  IABS R6, R13 ;  /* 0x0000000d00067213 */ /* 0x000fc60000000000 */
[----:B------:R-:W-:Y:S01]  /*01a0*/  IMAD.HI.U32 R3, R3, R7, R2 ;  /* 0x0000000703037227 */ /* 0x000fe200078e0002 */
[----:B------:R-:W-:-:S04]  /*01b0*/  LOP3.LUT R2, R13, R0, RZ, 0x3c, !PT ;  /* 0x000000000d027212 */ /* 0x000fc800078e3cff */
[----:B------:R-:W-:Y:S01]  /*01c0*/  ISETP.GE.AND P2, PT, R2, RZ, PT ;  /* 0x000000ff0200720c */ /* 0x000fe20003f46270 */
[----:B------:R-:W-:-:S04]  /*01d0*/  IMAD.HI.U32 R3, R3, R6, RZ ;  /* 0x0000000603037227 */ /* 0x000fc800078e00ff */
[----:B------:R-:W-:-:S04]  /*01e0*/  IMAD.MOV R4, RZ, RZ, -R3 ;  /* 0x000000ffff047224 */ /* 0x000fc800078e0a03 */
[C---:B------:R-:W-:Y:S02]  /*01f0*/  IMAD R4, R5.reuse, R4, R6 ;  /* 0x0000000405047224 */ /* 0x040fe400078e0206 */
[----:B------:R-:W1:Y:S03]  /*0200*/  LDC R6, c[0x0][0x3a4] ;  /* 0x0000e900ff067b82 */ /* 0x000e660000000800 */
[----:B------:R-:W-:-:S13]  /*0210*/  ISETP.GT.U32.AND P1, PT, R5, R4, PT ;  /* 0x000000040500720c */ /* 0x000fda0003f24070 */
[----:B------:R-:W-:Y:S01]  /*0220*/  @!P1 IMAD.IADD R4, R4, 0x1, -R5 ;  /* 0x0000000104049824 */ /* 0x000fe200078e0a05 */
[----:B------:R-:W-:Y:S02]  /*0230*/  @!P1 IADD3 R3, PT, PT, R3, 0x1, RZ ;  /* 0x0000000103039810 */ /* 0x000fe40007ffe0ff */
[----:B------:R-:W-:Y:S02]  /*0240*/  ISETP.NE.AND P1, PT, R0, RZ, PT ;  /* 0x000000ff0000720c */ /* 0x000fe40003f25270 */
[----:B------:R-:W-:-:S13]  /*0250*/  ISETP.GE.U32.AND P0, PT, R4, R5, PT ;  /* 0x000000050400720c */ /* 0x000fda0003f06070 */
[----:B------:R-:W-:Y:S01]  /*0260*/  @P0 VIADD R3, R3, 0x1 ;  /* 0x0000000103030836 */ /* 0x000fe20000000000 */
[----:B-1----:R-:W-:-:S03]  /*0270*/  ISETP.GE.AND P0, PT, R6, 0x1, PT ;  /* 0x000000010600780c */ /* 0x002fc60003f06270 */
[----:B------:R-:W-:Y:S01]  /*0280*/  @!P2 IMAD.MOV R3, RZ, RZ, -R3 ;  /* 0x000000ffff03a224 */ /* 0x000fe200078e0a03 */
[----:B------:R-:W-:-:S04]  /*0290*/  @!P1 LOP3.LUT R3, RZ, R0, RZ, 0x33, !PT ;  /* 0x00000000ff039212 */ /* 0x000fc800078e33ff */
[C---:B------:R-:W-:Y:S01]  /*02a0*/  IADD3 R10, PT, PT, -R3.reuse, RZ, RZ ;  /* 0x000000ff030a7210 */ /* 0x040fe20007ffe1ff */
[----:B------:R-:W-:-:S04]  /*02b0*/  IMAD R11, R3, UR7, R11 ;  /* 0x00000007030b7c24 */ /* 0x000fc8000f8e020b */
[----:B------:R-:W-:Y:S01]  /*02c0*/  IMAD R10, R0, R10, R13 ;  /* 0x0000000a000a7224 */ /* 0x000fe200078e020d */
[----:B0-----:R-:W-:Y:S06]  /*02d0*/  @!P0 BRA `(.L_x_28) ;  /* 0x0000000800048947 */ /* 0x001fec0003800000 */
[C---:B------:R-:W-:Y:S01]  /*02e0*/  ISETP.GE.U32.AND P1, PT, R6.reuse, 0x8, PT ;  /* 0x000000080600780c */ /* 0x040fe20003f26070 */
[-C--:B------:R-:W-:Y:S01]  /*02f0*/  IMAD R12, R11, R6.reuse, RZ ;  /* 0x000000060b0c7224 */ /* 0x080fe200078e02ff */
[----:B------:R-:W-:Y:S01]  /*0300*/  LOP3.LUT R25, R6, 0x7, RZ, 0xc0, !PT ;  /* 0x0000000706197812 */ /* 0x000fe200078ec0ff */
[----:B------:R-:W-:Y:S01]  /*0310*/  IMAD R13, R13, R6, RZ ;  /* 0x000000060d0d7224 */ /* 0x000fe200078e02ff */
[----:B------:R-:W-:Y:S01]  /*0320*/  MOV R14, RZ ;  /* 0x000000ff000e7202 */ /* 0x000fe20000000f00 */
[----:B------:R-:W-:Y:S01]  /*0330*/  IMAD.MOV.U32 R17, RZ, RZ, RZ ;  /* 0x000000ffff117224 */ /* 0x000fe200078e00ff */
[----:B------:R-:W-:Y:S02]  /*0340*/  ISETP.NE.AND P0, PT, R25, RZ, PT ;  /* 0x000000ff1900720c */ /* 0x000fe40003f05270 */
[----:B------:R-:W-:Y:S02]  /*0350*/  SHF.R.S32.HI R15, RZ, 0x1f, R12 ;  /* 0x0000001fff0f7819 */ /* 0x000fe4000001140c */
[----:B------:R-:W-:-:S03]  /*0360*/  SHF.R.S32.HI R16, RZ, 0x1f, R13 ;  /* 0x0000001fff107819 */ /* 0x000fc6000001140d */
[----:B------:R-:W-:Y:S06]  /*0370*/  @!P1 BRA `(.L_x_29) ;  /* 0x0000000000cc9947 */ /* 0x000fec0003800000 */
[----:B------:R-:W0:Y:S01]  /*0380*/  LDCU.128 UR8, c[0x0][0x380] ;  /* 0x00007000ff0877ac */ /* 0x000e220008000c00 */
[----:B------:R-:W-:Y:S01]  /*0390*/  LOP3.LUT R14, R6, 0x7ffffff8, RZ, 0xc0, !PT ;  /* 0x7ffffff8060e7812 */ /* 0x000fe200078ec0ff */
[----:B------:R-:W-:-:S04]  /*03a0*/  IMAD.MOV.U32 R17, RZ, RZ, RZ ;  /* 0x000000ffff117224 */ /* 0x000fc800078e00ff */
[----:B------:R-:W-:Y:S01]  /*03b0*/  IMAD.MOV R7, RZ, RZ, -R14 ;  /* 0x000000ffff077224 */ /* 0x000fe200078e0a0e */
[C---:B0-----:R-:W-:Y:S02]  /*03c0*/  LEA R2, P3, R13.reuse, UR10, 0x2 ;  /* 0x0000000a0d027c11 */ /* 0x041fe4000f8610ff */
[----:B------:R-:W-:Y:S02]  /*03d0*/  LEA R4, P1, R12, UR8, 0x2 ;  /* 0x000000080c047c11 */ /* 0x000fe4000f8210ff */
[----:B------:R-:W-:Y:S02]  /*03e0*/  IADD3 R2, P4, PT, R2, 0x10, RZ ;  /* 0x0000001002027810 */ /* 0x000fe40007f9e0ff */
[----:B------:R-:W-:Y:S02]  /*03f0*/  LEA.HI.X R3, R13, UR11, R16, 0x2, P3 ;  /* 0x0000000b0d037c11 */ /* 0x000fe400098f1410 */
[----:B------:R-:W-:Y:S02]  /*0400*/  IADD3 R4, P2, PT, R4, 0x10, RZ ;  /* 0x0000001004047810 */ /* 0x000fe40007f5e0ff */
[----:B------:R-:W-:Y:S01]  /*0410*/  LEA.HI.X R5, R12, UR9, R15, 0x2, P1 ;  /* 0x000000090c057c11 */ /* 0x000fe200088f140f */
[----:B------:R-:W-:-:S03]  /*0420*/  IMAD.X R3, RZ, RZ, R3, P4 ;  /* 0x000000ffff037224 */ /* 0x000fc600020e0603 */
[----:B------:R-:W-:-:S07]  /*0430*/  IADD3.X R5, PT, PT, RZ, R5, RZ, P2, !PT ;  /* 0x00000005ff057210 */ /* 0x000fce00017fe4ff */
.L_x_30:
        /* <DEDUP_REMOVED lines=8> */
[----:B--2---:R-:W-:-:S03]  /*04c0*/  FADD R22, R18, -R19 ;  /* 0x8000001312167221 */ /* 0x004fc60000000000 */
[----:B------:R-:W2:Y:S01]  /*04d0*/  LDG.E R18, desc[UR4][R4.64] ;  /* 0x0000000404127981 */ /* 0x000ea2000c1e1900 */
[----:B------:R-:W-:-:S03]  /*04e0*/  FFMA R23, R22, R22, R17 ;  /* 0x0000001616177223 */ /* 0x000fc60000000011 */
[----:B------:R-:W2:Y:S01]  /*04f0*/  LDG.E R19, desc[UR4][R2.64] ;  /* 0x0000000402137981 */ /* 0x000ea2000c1e1900 */
[----:B---3--:R-:W-:-:S03]  /*0500*/  FADD R24, R24, -R27 ;  /* 0x8000001b18187221 */ /* 0x008fc60000000000 */
[----:B------:R-:W3:Y:S01]  /*0510*/  LDG.E R22, desc[UR4][R4.64+0x4] ;  /* 0x0000040404167981 */ /* 0x000ee2000c1e1900 */
[----:B------:R-:W-:-:S03]  /*0520*/  FFMA R23, R24, R24, R23 ;  /* 0x0000001818177223 */ /* 0x000fc60000000017 */
[----:B------:R-:W3:Y:S01]  /*0530*/  LDG.E R17, desc[UR4][R2.64+0x4] ;  /* 0x0000040402117981 */ /* 0x000ee2000c1e1900 */
[----:B----4-:R-:W-:-:S03]  /*0540*/  FADD R24, R20, -R21 ;  /* 0x8000001514187221 */ /* 0x010fc60000000000 */
[----:B------:R-:W4:Y:S04]  /*0550*/  LDG.E R21, desc[UR4][R4.64+0x8] ;  /* 0x0000080404157981 */ /* 0x000f28000c1e1900 */
[----:B------:R-:W4:Y:S01]  /*0560*/  LDG.E R20, desc[UR4][R2.64+0x8] ;  /* 0x0000080402147981 */ /* 0x000f22000c1e1900 */
[----:B------:R-:W-:-:S03]  /*0570*/  FFMA R26, R24, R24, R23 ;  /* 0x00000018181a7223 */ /* 0x000fc60000000017 */
[----:B------:R0:W4:Y:S04]  /*0580*/  LDG.E R24, desc[UR4][R4.64+0xc] ;  /* 0x00000c0404187981 */ /* 0x000128000c1e1900 */
[----:B------:R1:W4:Y:S01]  /*0590*/  LDG.E R23, desc[UR4][R2.64+0xc] ;  /* 0x00000c0402177981 */ /* 0x000322000c1e1900 */
[----:B-----5:R-:W-:Y:S01]  /*05a0*/  FADD R9, R8, -R9 ;  /* 0x8000000908097221 */ /* 0x020fe20000000000 */
[----:B------:R-:W-:-:S03]  /*05b0*/  IADD3 R7, PT, PT, R7, 0x8, RZ ;  /* 0x0000000807077810 */ /* 0x000fc60007ffe0ff */
[----:B------:R-:W-:Y:S01]  /*05c0*/  FFMA R26, R9, R9, R26 ;  /* 0x00000009091a7223 */ /* 0x000fe2000000001a */
[----:B------:R-:W-:Y:S02]  /*05d0*/  ISETP.NE.AND P1, PT, R7, RZ, PT ;  /* 0x000000ff0700720c */ /* 0x000fe40003f25270 */
[----:B0-----:R-:W-:Y:S02]  /*05e0*/  IADD3 R4, P2, PT, R4, 0x20, RZ ;  /* 0x0000002004047810 */ /* 0x001fe40007f5e0ff */
[----:B-1----:R-:W-:-:S03]  /*05f0*/  IADD3 R2, P3, PT, R2, 0x20, RZ ;  /* 0x0000002002027810 */ /* 0x002fc60007f7e0ff */
[----:B------:R-:W-:Y:S01]  /*0600*/  IMAD.X R5, RZ, RZ, R5, P2 ;  /* 0x000000ffff057224 */ /* 0x000fe200010e0605 */
[----:B------:R-:W-:Y:S01]  /*0610*/  IADD3.X R3, PT, PT, RZ, R3, RZ, P3, !PT ;  /* 0x00000003ff037210 */ /* 0x000fe20001ffe4ff */
[----:B--2---:R-:W-:-:S04]  /*0620*/  FADD R19, R18, -R19 ;  /* 0x8000001312137221 */ /* 0x004fc80000000000 */
[----:B------:R-:W-:Y:S01]  /*0630*/  FFMA R26, R19, R19, R26 ;  /* 0x00000013131a7223 */ /* 0x000fe2000000001a */
[----:B---3--:R-:W-:-:S04]  /*0640*/  FADD R17, R22, -R17 ;  /* 0x8000001116117221 */ /* 0x008fc80000000000 */
[----:B------:R-:W-:Y:S01]  /*0650*/  FFMA R26, R17, R17, R26 ;  /* 0x00000011111a7223 */ /* 0x000fe2000000001a */
[----:B----4-:R-:W-:-:S04]  /*0660*/  FADD R21, R21, -R20 ;  /* 0x8000001415157221 */ /* 0x010fc80000000000 */
[----:B------:R-:W-:Y:S01]  /*0670*/  FFMA R26, R21, R21, R26 ;  /* 0x00000015151a7223 */ /* 0x000fe2000000001a */
[----:B------:R-:W-:-:S04]  /*0680*/  FADD R23, R24, -R23 ;  /* 0x8000001718177221 */ /* 0x000fc80000000000 */
[----:B------:R-:W-:Y:S01]  /*0690*/  FFMA R17, R23, R23, R26 ;  /* 0x0000001717117223 */ /* 0x000fe2000000001a */
[----:B------:R-:W-:Y:S06]  /*06a0*/  @P1 BRA `(.L_x_30) ;  /* 0xfffffffc00641947 */ /* 0x000fec000383ffff */
.L_x_29:
[----:B------:R-:W-:Y:S05]  /*06b0*/  @!P0 BRA `(.L_x_28) ;  /* 0x00000004000c8947 */ /* 0x000fea0003800000 */
[----:B------:R-:W-:Y:S02]  /*06c0*/  ISETP.GE.U32.AND P1, PT, R25, 0x4, PT ;  /* 0x000000041900780c */ /* 0x000fe40003f26070 */
[----:B------:R-:W-:-:S04]  /*06d0*/  LOP3.LUT R21, R6, 0x3, RZ, 0xc0, !PT ;  /* 0x0000000306157812 */ /* 0x000fc800078ec0ff */
[----:B------:R-:W-:-:S07]  /*06e0*/  ISETP.NE.AND P0, PT, R21, RZ, PT ;  /* 0x000000ff1500720c */ /* 0x000fce0003f05270 */
[----:B------:R-:W-:Y:S06]  /*06f0*/  @!P1 BRA `(.L_x_31) ;  /* 0x0000000000689947 */ /* 0x000fec0003800000 */
[----:B------:R-:W0:Y:S01]  /*0700*/  LDCU.128 UR8, c[0x0][0x380] ;  /* 0x00007000ff0877ac */ /* 0x000e220008000c00 */
[-C--:B------:R-:W-:Y:S02]  /*0710*/  IADD3 R3, P1, PT, R12, R14.reuse, RZ ;  /* 0x0000000e0c037210 */ /* 0x080fe40007f3e0ff */
[----:B------:R-:W-:-:S03]  /*0720*/  IADD3 R5, P3, PT, R13, R14, RZ ;  /* 0x0000000e0d057210 */ /* 0x000fc60007f7e0ff */
[----:B------:R-:W-:Y:S01]  /*0730*/  IMAD.X R18, RZ, RZ, R15, P1 ;  /* 0x000000ffff127224 */ /* 0x000fe200008e060f */
[----:B------:R-:W-:Y:S02]  /*0740*/  IADD3.X R8, PT, PT, RZ, R16, RZ, P3, !PT ;  /* 0x00000010ff087210 */ /* 0x000fe40001ffe4ff */
[----:B0-----:R-:W-:Y:S02]  /*0750*/  LEA R2, P2, R3, UR8, 0x2 ;  /* 0x0000000803027c11 */ /* 0x001fe4000f8410ff */
[----:B------:R-:W-:Y:S02]  /*0760*/  LEA R4, P4, R5, UR10, 0x2 ;  /* 0x0000000a05047c11 */ /* 0x000fe4000f8810ff */
[----:B------:R-:W-:Y:S02]  /*0770*/  LEA.HI.X R3, R3, UR9, R18, 0x2, P2 ;  /* 0x0000000903037c11 */ /* 0x000fe400090f1412 */
[----:B------:R-:W-:-:S03]  /*0780*/  LEA.HI.X R5, R5, UR11, R8, 0x2, P4 ;  /* 0x0000000b05057c11 */ /* 0x000fc6000a0f1408 */
        /* <DEDUP_REMOVED lines=17> */
.L_x_31:
[----:B------:R-:W-:Y:S05]  /*08a0*/  @!P0 BRA `(.L_x_28) ;  /* 0x0000000000908947 */ /* 0x000fea0003800000 */
[----:B------:R-:W0:Y:S01]  /*08b0*/  LDC.64 R2, c[0x0][0x380] ;  /* 0x0000e000ff027b82 */ /* 0x000e220000000a00 */
[----:B------:R-:W-:Y:S02]  /*08c0*/  ISETP.NE.AND P1, PT, R21, 0x1, PT ;  /* 0x000000011500780c */ /* 0x000fe40003f25270 */
[----:B------:R-:W-:-:S04]  /*08d0*/  LOP3.LUT R18, R6, 0x1, RZ, 0xc0, !PT ;  /* 0x0000000106127812 */ /* 0x000fc800078ec0ff */
[----:B------:R-:W-:Y:S01]  /*08e0*/  ISETP.NE.U32.AND P0, PT, R18, 0x1, PT ;  /* 0x000000011200780c */ /* 0x000fe20003f05070 */
[----:B------:R-:W1:Y:S06]  /*08f0*/  LDC.64 R4, c[0x0][0x388] ;  /* 0x0000e200ff047b82 */ /* 0x000e6c0000000a00 */
[-C--:B------:R-:W-:Y:S02]  /*0900*/  @P1 IADD3 R19, P2, PT, R12, R14.reuse, RZ ;  /* 0x0000000e0c131210 */ /* 0x080fe40007f5e0ff */
[----:B------:R-:W2:Y:S01]  /*0910*/  LDC.64 R8, c[0x0][0x388] ;  /* 0x0000e200ff087b82 */ /* 0x000ea20000000a00 */
[----:B------:R-:W-:Y:S01]  /*0920*/  @P1 IADD3 R20, P3, PT, R13, R14, RZ ;  /* 0x0000000e0d141210 */ /* 0x000fe20007f7e0ff */
[----:B------:R-:W-:Y:S01]  /*0930*/  @P1 VIADD R14, R14, 0x2 ;  /* 0x000000020e0e1836 */ /* 0x000fe20000000000 */
[----:B------:R-:W-:-:S05]  /*0940*/  @P1 IADD3.X R18, PT, PT, RZ, R15, RZ, P2, !PT ;  /* 0x0000000fff121210 */ /* 0x000fca00017fe4ff */
[----:B------:R-:W3:Y:S01]  /*0950*/  LDC.64 R6, c[0x0][0x380] ;  /* 0x0000e000ff067b82 */ /* 0x000ee20000000a00 */
[----:B0-----:R-:W-:-:S04]  /*0960*/  @P1 LEA R2, P2, R19, R2, 0x2 ;  /* 0x0000000213021211 */ /* 0x001fc800078410ff */
[----:B------:R-:W-:Y:S02]  /*0970*/  @P1 LEA.HI.X R3, R19, R3, R18, 0x2, P2 ;  /* 0x0000000313031211 */ /* 0x000fe400010f1412 */
[----:B------:R-:W-:Y:S02]  /*0980*/  @P1 IADD3.X R18, PT, PT, RZ, R16, RZ, P3, !PT ;  /* 0x00000010ff121210 */ /* 0x000fe40001ffe4ff */
[----:B-1----:R-:W-:Y:S02]  /*0990*/  @P1 LEA R4, P4, R20, R4, 0x2 ;  /* 0x0000000414041211 */ /* 0x002fe400078810ff */
[-C--:B------:R-:W-:Y:S02]  /*09a0*/  @!P0 IADD3 R12, P2, PT, R12, R14.reuse, RZ ;  /* 0x0000000e0c0c8210 */ /* 0x080fe40007f5e0ff */
[----:B------:R-:W-:Y:S02]  /*09b0*/  @!P0 IADD3 R13, P3, PT, R13, R14, RZ ;  /* 0x0000000e0d0d8210 */ /* 0x000fe40007f7e0ff */
[----:B------:R-:W-:Y:S01]  /*09c0*/  @P1 LEA.HI.X R5, R20, R5, R18, 0x2, P4 ;  /* 0x0000000514051211 */ /* 0x000fe200020f1412 */
[----:B------:R-:W-:Y:S01]  /*09d0*/  @!P0 IMAD.X R15, RZ, RZ, R15, P2 ;  /* 0x000000ffff0f8224 */ /* 0x000fe200010e060f */
[----:B------:R-:W-:Y:S01]  /*09e0*/  @!P0 IADD3.X R16, PT, PT, RZ, R16, RZ, P3, !PT ;  /* 0x00000010ff108210 */ /* 0x000fe20001ffe4ff */
[----:B------:R-:W4:Y:S01]  /*09f0*/  @P1 LDG.E R14, desc[UR4][R2.64] ;  /* 0x00000004020e1981 */ /* 0x000f22000c1e1900 */
[----:B--2---:R-:W-:-:S03]  /*0a00*/  @!P0 LEA R8, P3, R13, R8, 0x2 ;  /* 0x000000080d088211 */ /* 0x004fc600078610ff */
[----:B------:R-:W4:Y:S01]  /*0a10*/  @P1 LDG.E R19, desc[UR4][R4.64] ;  /* 0x0000000404131981 */ /* 0x000f22000c1e1900 */
[C---:B---3--:R-:W-:Y:S02]  /*0a20*/  @!P0 LEA R6, P2, R12.reuse, R6, 0x2 ;  /* 0x000000060c068211 */ /* 0x048fe400078410ff */
[----:B------:R-:W-:Y:S01]  /*0a30*/  @!P0 LEA.HI.X R9, R13, R9, R16, 0x2, P3 ;  /* 0x000000090d098211 */ /* 0x000fe200018f1410 */
[----:B------:R-:W2:Y:S01]  /*0a40*/  @P1 LDG.E R18, desc[UR4][R2.64+0x4] ;  /* 0x0000040402121981 */ /* 0x000ea2000c1e1900 */
[----:B------:R-:W-:-:S03]  /*0a50*/  @!P0 LEA.HI.X R7, R12, R7, R15, 0x2, P2 ;  /* 0x000000070c078211 */ /* 0x000fc600010f140f */
[----:B------:R-:W2:Y:S04]  /*0a60*/  @P1 LDG.E R15, desc[UR4][R4.64+0x4] ;  /* 0x00000404040f1981 */ /* 0x000ea8000c1e1900 */
[----:B------:R-:W3:Y:S04]  /*0a70*/  @!P0 LDG.E R6, desc[UR4][R6.64] ;  /* 0x0000000406068981 */ /* 0x000ee8000c1e1900 */
[----:B------:R-:W3:Y:S01]  /*0a80*/  @!P0 LDG.E R9, desc[UR4][R8.64] ;  /* 0x0000000408098981 */ /* 0x000ee2000c1e1900 */
[----:B----4-:R-:W-:-:S04]  /*0a90*/  @P1 FADD R14, R14, -R19 ;  /* 0x800000130e0e1221 */ /* 0x010fc80000000000 */
[----:B------:R-:W-:Y:S01]  /*0aa0*/  @P1 FFMA R14, R14, R14, R17 ;  /* 0x0000000e0e0e1223 */ /* 0x000fe20000000011 */
[----:B--2---:R-:W-:-:S04]  /*0ab0*/  @P1 FADD R15, R18, -R15 ;  /* 0x8000000f120f1221 */ /* 0x004fc80000000000 */
[----:B------:R-:W-:Y:S01]  /*0ac0*/  @P1 FFMA R17, R15, R15, R14 ;  /* 0x0000000f0f111223 */ /* 0x000fe2000000000e */
[----:B---3--:R-:W-:-:S04]  /*0ad0*/  @!P0 FADD R2, R6, -R9 ;  /* 0x8000000906028221 */ /* 0x008fc80000000000 */
[----:B------:R-:W-:-:S07]  /*0ae0*/  @!P0 FFMA R17, R2, R2, R17 ;  /* 0x0000000202118223 */ /* 0x000fce0000000011 */
.L_x_28:
[----:B------:R-:W0:Y:S01]  /*0af0*/  LDC.64 R2, c[0x0][0x390] ;  /* 0x0000e400ff027b82 */ /* 0x000e220000000a00 */
[----:B------:R-:W-:-:S04]  /*0b00*/  IMAD R11, R11, R0, R10 ;  /* 0x000000000b0b7224 */ /* 0x000fc800078e020a */
[----:B0-----:R-:W-:-:S05]  /*0b10*/  IMAD.WIDE R2, R11, 0x4, R2 ;  /* 0x000000040b027825 */ /* 0x001fca00078e0202 */
[----:B------:R-:W-:Y:S01]  /*0b20*/  STG.E desc[UR4][R2.64], R17 ;  /* 0x0000001102007986 */ /* 0x000fe2000c101904 */
[----:B------:R-:W-:Y:S05]  /*0b30*/  EXIT ;  /* 0x000000000000794d */ /* 0x000fea0003800000 */
.L_x_32:
        /* <DEDUP_REMOVED lines=12> */
.L_x_73:


//--------------------- .text._Z30findNearestSetFeatureIdxKernelPfS_Piiiiiii --------------------------
	.section	.text._Z30findNearestSetFeatureIdxKernelPfS_Piiiiiii,"ax",@progbits
	.align	128
        .global         _Z30findNearestSetFeatureIdxKernelPfS_Piiiiiii
        .type           _Z30findNearestSetFeatureIdxKernelPfS_Piiiiiii,@function
        .size           _Z30findNearestSetFeatureIdxKernelPfS_Piiiiiii,(.L_x_74 - _Z30findNearestSetFeatureIdxKernelPfS_Piiiiiii)
        .other          _Z30findNearestSetFeatureIdxKernelPfS_Piiiiiii,@"STO_CUDA_ENTRY STV_DEFAULT"
_Z30findNearestSetFeatureIdxKernelPfS_Piiiiiii:
.text._Z30findNearestSetFeatureIdxKernelPfS_Piiiiiii:
[----:B------:R-:W-:Y:S01]  /*0000*/  LDC R1, c[0x0][0x37c] ;  /* 0x0000df00ff017b82 */ /* 0x000fe20000000800 */
[----:B------:R-:W0:Y:S07]  /*0010*/  S2R R0, SR_TID.Y ;  /* 0x0000000000007919 */ /* 0x000e2e0000002200 */
[----:B------:R-:W1:Y:S01]  /*0020*/  LDC R2, c[0x0][0x360] ;  /* 0x0000d800ff027b82 */ /* 0x000e620000000800 */
[----:B------:R-:W2:Y:S01]  /*0030*/  LDCU UR6, c[0x0][0x3a0] ;  /* 0x00007400ff0677ac */ /* 0x000ea20008000800 */
[----:B------:R-:W1:Y:S01]  /*0040*/  S2R R11, SR_TID.X ;  /* 0x00000000000b7919 */ /* 0x000e620000002100 */
[----:B------:R-:W3:Y:S05]  /*0050*/  LDCU UR7, c[0x0][0x398] ;  /* 0x00007300ff0777ac */ /* 0x000eea0008000800 */
[----:B------:R-:W0:Y:S08]  /*0060*/  S2UR UR5, SR_CTAID.Y ;  /* 0x00000000000579c3 */ /* 0x000e300000002600 */
[----:B------:R-:W0:Y:S08]  /*0070*/  LDC R3, c[0x0][0x364] ;  /* 0x0000d900ff037b82 */ /* 0x000e300000000800 */
[----:B------:R-:W1:Y:S01]  /*0080*/  S2UR UR4, SR_CTAID.X ;  /* 0x00000000000479c3 */ /* 0x000e620000002500 */
[----:B0-----:R-:W-:-:S05]  /*0090*/  IMAD R0, R3, UR5, R0 ;  /* 0x0000000503007c24 */ /* 0x001fca000f8e0200 */
[----:B--2---:R-:W-:Y:S01]  /*00a0*/  ISETP.GE.AND P0, PT, R0, UR6, PT ;  /* 0x0000000600007c0c */ /* 0x004fe2000bf06270 */
[----:B-1----:R-:W-:-:S05]  /*00b0*/  IMAD R11, R2, UR4, R11 ;  /* 0x00000004020b7c24 */ /* 0x002fca000f8e020b */
[----:B---3--:R-:W-:-:S13]  /*00c0*/  ISETP.GE.OR P0, PT, R11, UR7, P0 ;  /* 0x000000070b007c0c */ /* 0x008fda0008706670 */
[----:B------:R-:W-:Y:S05]  /*00d0*/  @P0 EXIT ;  /* 0x000000000000094d */ /* 0x000fea0003800000 */
[----:B------:R-:W0:Y:S01]  /*00e0*/  LDCU UR4, c[0x0][0x39c] ;  /* 0x00007380ff0477ac */ /* 0x000e220008000800 */
[----:B------:R-:W-:Y:S02]  /*00f0*/  IMAD R10, R11, UR6, R0 ;  /* 0x000000060b0a7c24 */ /* 0x000fe4000f8e0200 */
[----:B------:R-:W-:Y:S01]  /*0100*/  IMAD.MOV.U32 R12, RZ, RZ, RZ ;  /* 0x000000ffff0c7224 */ /* 0x000fe200078e00ff */
[----:B------:R-:W1:Y:S01]  /*0110*/  LDCU.64 UR10, c[0x0][0x358] ;  /* 0x00006b00ff0a77ac */ /* 0x000e620008000a00 */
[----:B0-----:R-:W-:-:S09]  /*0120*/  UISETP.GE.AND UP0, UPT, UR4, 0x1, UPT ;  /* 0x000000010400788c */ /* 0x001fd2000bf06270 */
[----:B-1----:R-:W-:Y:S05]  /*0130*/  BRA.U !UP0, `(.L_x_33) ;  /* 0x0000001108947547 */ /* 0x002fea000b800000 */
[----:B------:R-:W0:Y:S02]  /*0140*/  LDCU UR5, c[0x0][0x3a4] ;  /* 0x00007480ff0577ac */ /* 0x000e240008000800 */
[----:B0-----:R-:W-:-:S09]  /*0150*/  UISETP.GE.AND UP0, UPT, UR5, 0x1, UPT ;  /* 0x000000010500788c */ /* 0x001fd2000bf06270 */
[----:B------:R-:W-:Y:S05]  /*0160*/  BRA.U !UP0, `(.L_x_34) ;  /* 0x0000001108287547 */ /* 0x000fea000b800000 */
[----:B------:R-:W0:Y:S01]  /*0170*/  LDCU UR6, c[0x0][0x3a8] ;  /* 0x00007500ff0677ac */ /* 0x000e220008000800 */
[----:B------:R-:W-:Y:S01]  /*0180*/  IMAD R13, R10, UR5, RZ ;  /* 0x000000050a0d7c24 */ /* 0x000fe2000f8e02ff */
[----:B0-----:R-:W-:-:S03]  /*0190*/  UISETP.GT.AND UP0, UPT, UR6, URZ, UPT ;  /* 0x000000ff0600728c */ /* 0x001fc6000bf04270 */
[----:B------:R-:W-:-:S06]  /*01a0*/  IMAD R13, R13, UR6, RZ ;  /* 0x000000060d0d7c24 */ /* 0x000fcc000f8e02ff */
[----:B------:R-:W-:Y:S05]  /*01b0*/  BRA.U UP0, `(.L_x_35) ;  /* 0x0000000100d87547 */ /* 0x000fea000b800000 */
[----:B------:R-:W-:Y:S01]  /*01c0*/  IMAD.MOV.U32 R2, RZ, RZ, 0x7f7fffff ;  /* 0x7f7fffffff027424 */ /* 0x000fe200078e00ff */
[----:B------:R-:W-:Y:S01]  /*01d0*/  ULOP3.LUT UR5, UR5, 0x7ffffffc, URZ, 0xc0, !UPT ;  /* 0x7ffffffc05057892 */ /* 0x000fe2000f8ec0ff */
[----:B------:R-:W-:Y:S02]  /*01e0*/  IMAD.MOV.U32 R3, RZ, RZ, RZ ;  /* 0x000000ffff037224 */ /* 0x000fe400078e00ff */
[----:B------:R-:W-:-:S09]  /*01f0*/  IMAD.MOV.U32 R12, RZ, RZ, RZ ;  /* 0x000000ffff0c7224 */ /* 0x000fd200078e00ff */
.L_x_43:
[----:B------:R-:W0:Y:S01]  /*0200*/  LDCU UR4, c[0x0][0x3ac] ;  /* 0x00007580ff0477ac */ /* 0x000e220008000800 */
[----:B------:R-:W-:Y:S01]  /*0210*/  ISETP.NE.AND P0, PT, R3, R0, PT ;  /* 0x000000000300720c */ /* 0x000fe20003f05270 */
[----:B------:R-:W-:Y:S01]  /*0220*/  BSSY.RECONVERGENT B0, `(.L_x_36) ;  /* 0x000002a000007945 */ /* 0x000fe20003800200 */
[----:B0-----:R-:W-:-:S13]  /*0230*/  ISETP.NE.AND P1, PT, RZ, UR4, PT ;  /* 0x00000004ff007c0c */ /* 0x001fda000bf25270 */
[----:B------:R-:W-:Y:S05]  /*0240*/  @!P0 BRA P1, `(.L_x_37) ;  /* 0x00000000009c8947 */ /* 0x000fea0000800000 */
[----:B------:R-:W-:Y:S01]  /*0250*/  IMAD.MOV.U32 R5, RZ, RZ, 0x7f7fffff ;  /* 0x7f7fffffff057424 */ /* 0x000fe200078e00ff */
[----:B------:R-:W-:-:S06]  /*0260*/  UMOV UR4, URZ ;  /* 0x000000ff00047c82 */ /* 0x000fcc0008000000 */
.L_x_42:
        /* <DEDUP_REMOVED lines=14> */
.L_x_41:
[----:B------:R-:W-:Y:S01]  /*0350*/  VIADD R4, R4, 0x10 ;  /* 0x0000001004047836 */ /* 0x000fe20000000000 */
[----:B------:R-:W-:-:S04]  /*0360*/  FMNMX3.NAN R5, R5, RZ, RZ, PT ;  /* 0x000000ff05057276 */ /* 0x000fc800038200ff */
[----:B------:R-:W-:Y:S02]  /*0370*/  ISETP.GE.AND P2, PT, R4, UR6, PT ;  /* 0x0000000604007c0c */ /* 0x000fe4000bf46270 */
[----:B------:R-:W-:-:S11]  /*0380*/  FMNMX3.NAN R5, R5, RZ, RZ, PT ;  /* 0x000000ff05057276 */ /* 0x000fd600038200ff */
[----:B------:R-:W-:Y:S05]  /*0390*/  @!P2 BRA `(.L_x_41) ;  /* 0xfffffffc00eca947 */ /* 0x000fea000383ffff */
.L_x_40:
[----:B------:R-:W-:-:S04]  /*03a0*/  IADD3 R6, PT, PT, -R4, UR5, RZ ;  /* 0x0000000504067c10 */ /* 0x000fc8000fffe1ff */
[----:B------:R-:W-:-:S13]  /*03b0*/  ISETP.GT.AND P2, PT, R6, 0x4, PT ;  /* 0x000000040600780c */ /* 0x000fda0003f44270 */
[----:B------:R-:W-:Y:S01]  /*03c0*/  @P2 VIADD R4, R4, 0x8 ;  /* 0x0000000804042836 */ /* 0x000fe20000000000 */
[----:B------:R-:W-:Y:S02]  /*03d0*/  @P2 PLOP3.LUT P0, PT, PT, PT, PT, 0x8, 0x80 ;  /* 0x000000000080281c */ /* 0x000fe40003f0e170 */
[----:B------:R-:W-:Y:S02]  /*03e0*/  @P2 FMNMX3.NAN R5, R5, RZ, RZ, PT ;  /* 0x000000ff05052276 */ /* 0x000fe400038200ff */
[----:B------:R-:W-:-:S13]  /*03f0*/  ISETP.NE.OR P0, PT, R4, UR5, P0 ;  /* 0x0000000504007c0c */ /* 0x000fda0008705670 */
[----:B------:R-:W-:Y:S05]  /*0400*/  @!P0 BRA `(.L_x_38) ;  /* 0x0000000000108947 */ /* 0x000fea0003800000 */
.L_x_39:
[----:B------:R-:W-:Y:S01]  /*0410*/  VIADD R4, R4, 0x4 ;  /* 0x0000000404047836 */ /* 0x000fe20000000000 */
[----:B------:R-:W-:-:S04]  /*0420*/  FMNMX.NAN R5, RZ, R5, PT ;  /* 0x00000005ff057209 */ /* 0x000fc80003820000 */
[----:B------:R-:W-:-:S13]  /*0430*/  ISETP.NE.AND P0, PT, R4, UR5, PT ;  /* 0x0000000504007c0c */ /* 0x000fda000bf05270 */
[----:B------:R-:W-:Y:S05]  /*0440*/  @P0 BRA `(.L_x_39) ;  /* 0xfffffffc00f00947 */ /* 0x000fea000383ffff */
.L_x_38:
[----:B------:R-:W-:Y:S02]  /*0450*/  LOP3.LUT P0, RZ, R7, 0x3, RZ, 0xc0, !PT ;  /* 0x0000000307ff7812 */ /* 0x000fe4000780c0ff */
[----:B------:R-:W-:-:S04]  /*0460*/  FMNMX.NAN R4, RZ, R5, PT ;  /* 0x00000005ff047209 */ /* 0x000fc80003820000 */
[----:B------:R-:W-:Y:S01]  /*0470*/  FSEL R5, R5, R4, !P0 ;  /* 0x0000000405057208 */ /* 0x000fe20004000000 */
[----:B------:R-:W-:Y:S06]  /*0480*/  @P1 BRA `(.L_x_42) ;  /* 0xfffffffc00781947 */ /* 0x000fec000383ffff */
[----:B------:R-:W-:-:S04]  /*0490*/  FSETP.GEU.AND P0, PT, R5, R2, PT ;  /* 0x000000020500720b */ /* 0x000fc80003f0e000 */
[----:B------:R-:W-:Y:S02]  /*04a0*/  FSEL R2, R5, R2, !P0 ;  /* 0x0000000205027208 */ /* 0x000fe40004000000 */
[----:B------:R-:W-:-:S07]  /*04b0*/  SEL R12, R3, R12, !P0 ;  /* 0x0000000c030c7207 */ /* 0x000fce0004000000 */
.L_x_37:
[----:B------:R-:W-:Y:S05]  /*04c0*/  BSYNC.RECONVERGENT B0 ;  /* 0x0000000000007941 */ /* 0x000fea0003800200 */
.L_x_36:
[----:B------:R-:W0:Y:S01]  /*04d0*/  LDCU UR4, c[0x0][0x39c] ;  /* 0x00007380ff0477ac */ /* 0x000e220008000800 */
[----:B------:R-:W-:-:S05]  /*04e0*/  VIADD R3, R3, 0x1 ;  /* 0x0000000103037836 */ /* 0x000fca0000000000 */
[----:B0-----:R-:W-:-:S13]  /*04f0*/  ISETP.NE.AND P0, PT, R3, UR4, PT ;  /* 0x0000000403007c0c */ /* 0x001fda000bf05270 */
[----:B------:R-:W-:Y:S05]  /*0500*/  @!P0 BRA `(.L_x_33) ;  /* 0x0000000c00a08947 */ /* 0x000fea0003800000 */
[----:B------:R-:W-:Y:S05]  /*0510*/  BRA `(.L_x_43) ;  /* 0xfffffffc00387947 */ /* 0x000fea000383ffff */
.L_x_35:
[----:B------:R-:W-:Y:S01]  /*0520*/  IMAD.MOV.U32 R14, RZ, RZ, 0x7f7fffff ;  /* 0x7f7fffffff0e7424 */ /* 0x000fe200078e00ff */
[----:B------:R-:W-:Y:S01]  /*0530*/  ULOP3.LUT UR6, UR6, 0x7ffffff8, URZ, 0xc0, !UPT ;  /* 0x7ffffff806067892 */ /* 0x000fe2000f8ec0ff */
[----:B------:R-:W-:Y:S02]  /*0540*/  IMAD.MOV.U32 R15, RZ, RZ, RZ ;  /* 0x000000ffff0f7224 */ /* 0x000fe400078e00ff */
[----:B------:R-:W-:-:S09]  /*0550*/  IMAD.MOV.U32 R12, RZ, RZ, RZ ;  /* 0x000000ffff0c7224 */ /* 0x000fd200078e00ff */
.L_x_53:
[----:B------:R-:W0:Y:S01]  /*0560*/  LDCU UR4, c[0x0][0x3ac] ;  /* 0x00007580ff0477ac */ /* 0x000e220008000800 */
[----:B------:R-:W-:Y:S01]  /*0570*/  ISETP.NE.AND P0, PT, R15, R0, PT ;  /* 0x000000000f00720c */ /* 0x000fe20003f05270 */
[----:B------:R-:W-:Y:S01]  /*0580*/  BSSY.RECONVERGENT B0, `(.L_x_44) ;  /* 0x00000c3000007945 */ /* 0x000fe20003800200 */
[----:B0-----:R-:W-:-:S13]  /*0590*/  ISETP.NE.AND P1, PT, RZ, UR4, PT ;  /* 0x00000004ff007c0c */ /* 0x001fda000bf25270 */
[----:B------:R-:W-:Y:S05]  /*05a0*/  @!P0 BRA P1, `(.L_x_45) ;  /* 0x0000000c00008947 */ /* 0x000fea0000800000 */
[----:B------:R-:W0:Y:S01]  /*05b0*/  LDCU UR4, c[0x0][0x3a8] ;  /* 0x00007500ff0477ac */ /* 0x000e220008000800 */
[----:B------:R-:W-:Y:S01]  /*05c0*/  IMAD.MOV.U32 R17, RZ, RZ, 0x7f7fffff ;  /* 0x7f7fffffff117424 */ /* 0x000fe200078e00ff */
[----:B------:R-:W0:Y:S01]  /*05d0*/  LDCU UR5, c[0x0][0x3a4] ;  /* 0x00007480ff0577ac */ /* 0x000e220008000800 */
[----:B------:R-:W1:Y:S01]  /*05e0*/  LDCU UR7, c[0x0][0x39c] ;  /* 0x00007380ff0777ac */ /* 0x000e620008000800 */
[----:B0-----:R-:W-:Y:S01]  /*05f0*/  UIMAD UR4, UR5, UR4, URZ ;  /* 0x00000004050472a4 */ /* 0x001fe2000f8e02ff */
[----:B-1----:R-:W-:-:S05]  /*0600*/  IMAD R16, R11, UR7, R15 ;  /* 0x000000070b107c24 */ /* 0x002fca000f8e020f */
[----:B------:R-:W-:Y:S01]  /*0610*/  IMAD R16, R16, UR4, RZ ;  /* 0x0000000410107c24 */ /* 0x000fe2000f8e02ff */
[----:B------:R-:W-:-:S04]  /*0620*/  UMOV UR4, URZ ;  /* 0x000000ff00047c82 */ /* 0x000fc80008000000 */
[----:B------:R-:W-:-:S07]  /*0630*/  SHF.R.S32.HI R19, RZ, 0x1f, R16 ;  /* 0x0000001fff137819 */ /* 0x000fce0000011410 */
.L_x_52:
[----:B------:R-:W0:Y:S01]  /*0640*/  LDCU UR8, c[0x0][0x3a8] ;  /* 0x00007500ff0877ac */ /* 0x000e220008000800 */
[----:B------:R-:W1:Y:S01]  /*0650*/  LDCU.64 UR12, c[0x0][0x380] ;  /* 0x00007000ff0c77ac */ /* 0x000e620008000a00 */
[----:B------:R-:W2:Y:S01]  /*0660*/  LDCU UR5, c[0x0][0x3a4] ;  /* 0x00007480ff0577ac */ /* 0x000ea20008000800 */
[----:B0-----:R-:W-:Y:S02]  /*0670*/  UIMAD UR8, UR4, UR8, URZ ;  /* 0x00000008040872a4 */ /* 0x001fe4000f8e02ff */
[----:B------:R-:W-:-:S04]  /*0680*/  UIADD3 UR4, UPT, UPT, UR4, 0x1, URZ ;  /* 0x0000000104047890 */ /* 0x000fc8000fffe0ff */
[----:B------:R-:W-:Y:S01]  /*0690*/  IADD3 R18, P0, PT, R16, UR8, RZ ;  /* 0x0000000810127c10 */ /* 0x000fe2000ff1e0ff */
[----:B--2---:R-:W-:-:S03]  /*06a0*/  UISETP.NE.AND UP0, UPT, UR4, UR5, UPT ;  /* 0x000000050400728c */ /* 0x004fc6000bf05270 */
[----:B-1----:R-:W-:Y:S01]  /*06b0*/  LEA R2, P1, R18, UR12, 0x2 ;  /* 0x0000000c12027c11 */ /* 0x002fe2000f8210ff */
[----:B------:R-:W-:Y:S01]  /*06c0*/  IMAD.X R3, RZ, RZ, R19, P0 ;  /* 0x000000ffff037224 */ /* 0x000fe200000e0613 */
[----:B------:R-:W-:Y:S02]  /*06d0*/  UMOV UR5, URZ ;  /* 0x000000ff00057c82 */ /* 0x000fe40008000000 */
[----:B------:R-:W-:Y:S02]  /*06e0*/  IADD3 RZ, P0, PT, R2, 0x10, RZ ;  /* 0x0000001002ff7810 */ /* 0x000fe40007f1e0ff */
[----:B------:R-:W-:-:S05]  /*06f0*/  LEA.HI.X R18, R18, UR13, R3, 0x2, P1 ;  /* 0x0000000d12127c11 */ /* 0x000fca00088f1403 */
[----:B------:R-:W-:-:S07]  /*0700*/  IMAD.X R18, RZ, RZ, R18, P0 ;  /* 0x000000ffff127224 */ /* 0x000fce00000e0612 */
.L_x_51:
        /* <DEDUP_REMOVED lines=10> */
[----:B------:R-:W-:Y:S01]  /*07b0*/  VIADD R3, R16, UR8 ;  /* 0x0000000810037c36 */ /* 0x000fe20008000000 */
[----:B------:R-:W-:Y:S01]  /*07c0*/  SHF.R.S32.HI R2, RZ, 0x1f, R13 ;  /* 0x0000001fff027819 */ /* 0x000fe2000001140d */
[----:B------:R-:W1:Y:S01]  /*07d0*/  LDCU UR9, c[0x0][0x380] ;  /* 0x00007000ff0977ac */ /* 0x000e620008000800 */
[----:B------:R-:W-:-:S03]  /*07e0*/  IMAD.MOV.U32 R20, RZ, RZ, RZ ;  /* 0x000000ffff147224 */ /* 0x000fc600078e00ff */
[----:B------:R-:W-:Y:S01]  /*07f0*/  IMAD.X R2, RZ, RZ, R2, P0 ;  /* 0x000000ffff027224 */ /* 0x000fe200000e0602 */
[----:B------:R-:W-:Y:S01]  /*0800*/  UIADD3 UR7, UPT, UPT, -UR6, URZ, URZ ;  /* 0x000000ff06077290 */ /* 0x000fe2000fffe1ff */
[----:B0-----:R-:W-:-:S04]  /*0810*/  LEA R4, P1, R5, UR12, 0x2 ;  /* 0x0000000c05047c11 */ /* 0x001fc8000f8210ff */
[----:B------:R-:W-:Y:S02]  /*0820*/  IADD3 R4, P0, PT, R4, 0x10, RZ ;  /* 0x0000001004047810 */ /* 0x000fe40007f1e0ff */
[----:B-1----:R-:W-:Y:S01]  /*0830*/  LEA R6, R3, UR9, 0x2 ;  /* 0x0000000903067c11 */ /* 0x002fe2000f8e10ff */
[----:B------:R-:W-:Y:S01]  /*0840*/  IMAD.MOV.U32 R3, RZ, RZ, R18 ;  /* 0x000000ffff037224 */ /* 0x000fe200078e0012 */
[----:B------:R-:W-:-:S03]  /*0850*/  LEA.HI.X R5, R5, UR13, R2, 0x2, P1 ;  /* 0x0000000d05057c11 */ /* 0x000fc600088f1402 */
[----:B------:R-:W-:Y:S02]  /*0860*/  VIADD R2, R6, 0x10 ;  /* 0x0000001006027836 */ /* 0x000fe40000000000 */
[----:B------:R-:W-:-:S07]  /*0870*/  IMAD.X R5, RZ, RZ, R5, P0 ;  /* 0x000000ffff057224 */ /* 0x000fce00000e0605 */
.L_x_47:
        /* <DEDUP_REMOVED lines=23> */
[----:B------:R-:W-:-:S03]  /*09f0*/  UIADD3 UR7, UPT, UPT, UR7, 0x8, URZ ;  /* 0x0000000807077890 */ /* 0x000fc6000fffe0ff */
[----:B------:R-:W-:Y:S01]  /*0a00*/  FFMA R26, R7, R7, R26 ;  /* 0x00000007071a7223 */ /* 0x000fe2000000001a */
[----:B------:R-:W-:Y:S01]  /*0a10*/  UISETP.NE.AND UP2, UPT, UR7, URZ, UPT ;  /* 0x000000ff0700728c */ /* 0x000fe2000bf45270 */
[----:B0-----:R-:W-:Y:S02]  /*0a20*/  IADD3 R2, P0, PT, R2, 0x20, RZ ;  /* 0x0000002002027810 */ /* 0x001fe40007f1e0ff */
[----:B-1----:R-:W-:-:S03]  /*0a30*/  IADD3 R4, P1, PT, R4, 0x20, RZ ;  /* 0x0000002004047810 */ /* 0x002fc60007f3e0ff */
[----:B------:R-:W-:Y:S02]  /*0a40*/  IMAD.X R3, RZ, RZ, R3, P0 ;  /* 0x000000ffff037224 */ /* 0x000fe400000e0603 */
[----:B------:R-:W-:Y:S02]  /*0a50*/  IMAD.X R5, RZ, RZ, R5, P1 ;  /* 0x000000ffff057224 */ /* 0x000fe400008e0605 */
        /* <DEDUP_REMOVED lines=8> */
[----:B------:R-:W-:Y:S06]  /*0ae0*/  BRA.U UP2, `(.L_x_47) ;  /* 0xfffffffd02647547 */ /* 0x000fec000b83ffff */
[----:B------:R-:W-:-:S07]  /*0af0*/  IMAD.U32 R21, RZ, RZ, UR6 ;  /* 0x00000006ff157e24 */ /* 0x000fce000f8e00ff */
.L_x_46:
[----:B------:R-:W0:Y:S02]  /*0b00*/  LDCU UR7, c[0x0][0x3a8] ;  /* 0x00007500ff0777ac */ /* 0x000e240008000800 */
[----:B0-----:R-:W-:-:S04]  /*0b10*/  ULOP3.LUT UR7, UR7, 0x7, URZ, 0xc0, !UPT ;  /* 0x0000000707077892 */ /* 0x001fc8000f8ec0ff */
[----:B------:R-:W-:-:S09]  /*0b20*/  UISETP.NE.AND UP2, UPT, UR7, URZ, UPT ;  /* 0x000000ff0700728c */ /* 0x000fd2000bf45270 */
[----:B------:R-:W-:Y:S05]  /*0b30*/  BRA.U !UP2, `(.L_x_48) ;  /* 0x000000050a807547 */ /* 0x000fea000b800000 */
[----:B------:R-:W0:Y:S01]  /*0b40*/  LDCU UR9, c[0x0][0x3a8] ;  /* 0x00007500ff0977ac */ /* 0x000e220008000800 */
[----:B------:R-:W-:-:S04]  /*0b50*/  UIADD3 UR7, UPT, UPT, UR7, -0x1, URZ ;  /* 0xffffffff07077890 */ /* 0x000fc8000fffe0ff */
[----:B------:R-:W-:Y:S02]  /*0b60*/  UISETP.GE.U32.AND UP2, UPT, UR7, 0x3, UPT ;  /* 0x000000030700788c */ /* 0x000fe4000bf46070 */
[----:B0-----:R-:W-:-:S04]  /*0b70*/  ULOP3.LUT UR9, UR9, 0x3, URZ, 0xc0, !UPT ;  /* 0x0000000309097892 */ /* 0x001fc8000f8ec0ff */
[----:B------:R-:W-:-:S03]  /*0b80*/  UISETP.NE.AND UP3, UPT, UR9, URZ, UPT ;  /* 0x000000ff0900728c */ /* 0x000fc6000bf65270 */
[----:B------:R-:W-:Y:S08]  /*0b90*/  BRA.U !UP2, `(.L_x_49) ;  /* 0x000000010a947547 */ /* 0x000ff0000b800000 */
[----:B------:R-:W0:Y:S01]  /*0ba0*/  LDCU.128 UR16, c[0x0][0x380] ;  /* 0x00007000ff1077ac */ /* 0x000e220008000c00 */
[C---:B------:R-:W-:Y:S01]  /*0bb0*/  VIADD R3, R21.reuse, UR8 ;  /* 0x0000000815037c36 */ /* 0x040fe20008000000 */
[----:B------:R-:W-:Y:S01]  /*0bc0*/  SHF.R.S32.HI R9, RZ, 0x1f, R13 ;  /* 0x0000001fff097819 */ /* 0x000fe2000001140d */
[----:B------:R-:W-:Y:S01]  /*0bd0*/  VIADD R22, R21, UR14 ;  /* 0x0000000e15167c36 */ /* 0x000fe20008000000 */
[C---:B------:R-:W-:Y:S02]  /*0be0*/  IADD3 R7, P2, P3, R13.reuse, UR14, R21 ;  /* 0x0000000e0d077c10 */ /* 0x040fe4000fb5e015 */
[C---:B------:R-:W-:Y:S02]  /*0bf0*/  IADD3 R3, P0, PT, R16.reuse, R3, RZ ;  /* 0x0000000310037210 */ /* 0x040fe40007f1e0ff */
[----:B------:R-:W-:Y:S02]  /*0c00*/  IADD3 R22, P4, PT, R13, R22, RZ ;  /* 0x000000160d167210 */ /* 0x000fe40007f9e0ff */
[----:B------:R-:W-:Y:S01]  /*0c10*/  IADD3.X R24, PT, PT, R9, RZ, RZ, P2, P3 ;  /* 0x000000ff09187210 */ /* 0x000fe200017e64ff */
[----:B------:R-:W-:Y:S01]  /*0c20*/  IMAD.X R4, RZ, RZ, R19, P0 ;  /* 0x000000ffff047224 */ /* 0x000fe200000e0613 */
[----:B------:R-:W-:Y:S01]  /*0c30*/  IADD3 R5, P0, P1, R16, UR8, R21 ;  /* 0x0000000810057c10 */ /* 0x000fe2000f91e015 */
[----:B------:R-:W-:-:S03]  /*0c40*/  IMAD.X R23, RZ, RZ, R9, P4 ;  /* 0x000000ffff177224 */ /* 0x000fc600020e0609 */
[----:B------:R-:W-:Y:S02]  /*0c50*/  IADD3.X R26, PT, PT, R19, RZ, RZ, P0, P1 ;  /* 0x000000ff131a7210 */ /* 0x000fe400007e24ff */
[C---:B0-----:R-:W-:Y:S02]  /*0c60*/  LEA R2, P5, R3.reuse, UR16, 0x2 ;  /* 0x0000001003027c11 */ /* 0x041fe4000f8a10ff */
[C---:B------:R-:W-:Y:S02]  /*0c70*/  LEA R8, P4, R22.reuse, UR18, 0x2 ;  /* 0x0000001216087c11 */ /* 0x040fe4000f8810ff */
[----:B------:R-:W-:Y:S02]  /*0c80*/  LEA.HI.X R3, R3, UR17, R4, 0x2, P5 ;  /* 0x0000001103037c11 */ /* 0x000fe4000a8f1404 */
[----:B------:R-:W-:Y:S02]  /*0c90*/  LEA.HI.X R9, R22, UR19, R23, 0x2, P4 ;  /* 0x0000001316097c11 */ /* 0x000fe4000a0f1417 */
[----:B------:R-:W-:Y:S01]  /*0ca0*/  LEA R4, P6, R5, UR16, 0x2 ;  /* 0x0000001005047c11 */ /* 0x000fe2000f8c10ff */
[----:B------:R-:W2:Y:S01]  /*0cb0*/  LDG.E R2, desc[UR10][R2.64] ;  /* 0x0000000a02027981 */ /* 0x000ea2000c1e1900 */
[----:B------:R-:W-:-:S02]  /*0cc0*/  LEA R6, P5, R7, UR18, 0x2 ;  /* 0x0000001207067c11 */ /* 0x000fc4000f8a10ff */
        /* <DEDUP_REMOVED lines=18> */
.L_x_49:
[----:B------:R-:W-:Y:S05]  /*0df0*/  BRA.U !UP3, `(.L_x_48) ;  /* 0x000000010bd07547 */ /* 0x000fea000b800000 */
[----:B------:R-:W0:Y:S01]  /*0e00*/  LDCU UR7, c[0x0][0x3a8] ;  /* 0x00007500ff0777ac */ /* 0x000e220008000800 */
[----:B------:R-:W-:Y:S02]  /*0e10*/  UISETP.NE.AND UP2, UPT, UR9, 0x1, UPT ;  /* 0x000000010900788c */ /* 0x000fe4000bf45270 */
[----:B0-----:R-:W-:-:S07]  /*0e20*/  ULOP3.LUT UP3, URZ, UR7, 0x1, URZ, 0xc0, !UPT ;  /* 0x0000000107ff7892 */ /* 0x001fce000f86c0ff */
[----:B------:R-:W-:Y:S05]  /*0e30*/  BRA.U !UP2, `(.L_x_50) ;  /* 0x000000010a747547 */ /* 0x000fea000b800000 */
        /* <DEDUP_REMOVED lines=15> */
[----:B------:R-:W-:Y:S02]  /*0f30*/  LEA R6, P5, R7, UR18, 0x2 ;  /* 0x0000001207067c11 */ /* 0x000fe4000f8a10ff */
[----:B------:R-:W-:Y:S01]  /*0f40*/  LEA.HI.X R9, R22, UR19, R23, 0x2, P4 ;  /* 0x0000001316097c11 */ /* 0x000fe2000a0f1417 */
[----:B------:R-:W2:Y:S01]  /*0f50*/  LDG.E R2, desc[UR10][R2.64] ;  /* 0x0000000a02027981 */ /* 0x000ea2000c1e1900 */
[----:B------:R-:W-:-:S02]  /*0f60*/  LEA R4, P6, R5, UR16, 0x2 ;  /* 0x0000001005047c11 */ /* 0x000fc4000f8c10ff */
[----:B------:R-:W-:Y:S02]  /*0f70*/  LEA.HI.X R7, R7, UR19, R26, 0x2, P5 ;  /* 0x0000001307077c11 */ /* 0x000fe4000a8f141a */
[----:B------:R-:W-:Y:S01]  /*0f80*/  LEA.HI.X R5, R5, UR17, R24, 0x2, P6 ;  /* 0x0000001105057c11 */ /* 0x000fe2000b0f1418 */
        /* <DEDUP_REMOVED lines=8> */
.L_x_50:
[----:B------:R-:W-:Y:S05]  /*1010*/  BRA.U !UP3, `(.L_x_48) ;  /* 0x000000010b487547 */ /* 0x000fea000b800000 */
[----:B------:R-:W0:Y:S01]  /*1020*/  LDCU UR9, c[0x0][0x388] ;  /* 0x00007100ff0977ac */ /* 0x000e220008000800 */
[C---:B------:R-:W-:Y:S01]  /*1030*/  VIADD R2, R21.reuse, UR14 ;  /* 0x0000000e15027c36 */ /* 0x040fe20008000000 */
[----:B------:R-:W-:Y:S01]  /*1040*/  SHF.R.S32.HI R6, RZ, 0x1f, R13 ;  /* 0x0000001fff067819 */ /* 0x000fe2000001140d */
[----:B------:R-:W-:Y:S01]  /*1050*/  VIADD R21, R21, UR8 ;  /* 0x0000000815157c36 */ /* 0x000fe20008000000 */
[----:B------:R-:W1:Y:S02]  /*1060*/  LDCU.64 UR12, c[0x0][0x380] ;  /* 0x00007000ff0c77ac */ /* 0x000e640008000a00 */
[----:B------:R-:W-:Y:S01]  /*1070*/  IADD3 R3, P1, PT, R13, R2, RZ ;  /* 0x000000020d037210 */ /* 0x000fe20007f3e0ff */
[----:B------:R-:W2:Y:S01]  /*1080*/  LDCU UR7, c[0x0][0x38c] ;  /* 0x00007180ff0777ac */ /* 0x000ea20008000800 */
[----:B------:R-:W-:-:S03]  /*1090*/  IADD3 R21, P0, PT, R16, R21, RZ ;  /* 0x0000001510157210 */ /* 0x000fc60007f1e0ff */
[----:B------:R-:W-:Y:S02]  /*10a0*/  IMAD.X R6, RZ, RZ, R6, P1 ;  /* 0x000000ffff067224 */ /* 0x000fe400008e0606 */
[----:B------:R-:W-:Y:S01]  /*10b0*/  IMAD.X R8, RZ, RZ, R19, P0 ;  /* 0x000000ffff087224 */ /* 0x000fe200000e0613 */
[----:B0-----:R-:W-:Y:S02]  /*10c0*/  LEA R2, P1, R3, UR9, 0x2 ;  /* 0x0000000903027c11 */ /* 0x001fe4000f8210ff */
[----:B-1----:R-:W-:Y:S02]  /*10d0*/  LEA R4, P0, R21, UR12, 0x2 ;  /* 0x0000000c15047c11 */ /* 0x002fe4000f8010ff */
[----:B--2---:R-:W-:Y:S02]  /*10e0*/  LEA.HI.X R3, R3, UR7, R6, 0x2, P1 ;  /* 0x0000000703037c11 */ /* 0x004fe400088f1406 */
[----:B------:R-:W-:-:S04]  /*10f0*/  LEA.HI.X R5, R21, UR13, R8, 0x2, P0 ;  /* 0x0000000d15057c11 */ /* 0x000fc800080f1408 */
[----:B------:R-:W2:Y:S04]  /*1100*/  LDG.E R3, desc[UR10][R2.64] ;  /* 0x0000000a02037981 */ /* 0x000ea8000c1e1900 */
[----:B------:R-:W2:Y:S02]  /*1110*/  LDG.E R4, desc[UR10][R4.64] ;  /* 0x0000000a04047981 */ /* 0x000ea4000c1e1900 */
[----:B--2---:R-:W-:-:S04]  /*1120*/  FADD R7, R4, -R3 ;  /* 0x8000000304077221 */ /* 0x004fc80000000000 */
[----:B------:R-:W-:-:S07]  /*1130*/  FFMA R20, R7, R7, R20 ;  /* 0x0000000707147223 */ /* 0x000fce0000000014 */
.L_x_48:
[----:B------:R-:W-:-:S04]  /*1140*/  FSETP.GEU.AND P0, PT, R20, R17, PT ;  /* 0x000000111400720b */ /* 0x000fc80003f0e000 */
[----:B------:R-:W-:Y:S01]  /*1150*/  FSEL R17, R20, R17, !P0 ;  /* 0x0000001114117208 */ /* 0x000fe20004000000 */
[----:B------:R-:W-:Y:S08]  /*1160*/  BRA.U UP1, `(.L_x_51) ;  /* 0xfffffff501687547 */ /* 0x000ff0000b83ffff */
[----:B------:R-:W-:Y:S05]  /*1170*/  BRA.U UP0, `(.L_x_52) ;  /* 0xfffffff500307547 */ /* 0x000fea000b83ffff */
[----:B------:R-:W-:-:S04]  /*1180*/  FSETP.GEU.AND P0, PT, R17, R14, PT ;  /* 0x0000000e1100720b */ /* 0x000fc80003f0e000 */
[----:B------:R-:W-:Y:S02]  /*1190*/  FSEL R14, R17, R14, !P0 ;  /* 0x0000000e110e7208 */ /* 0x000fe40004000000 */
[----:B------:R-:W-:-:S07]  /*11a0*/  SEL R12, R15, R12, !P0 ;  /* 0x0000000c0f0c7207 */ /* 0x000fce0004000000 */
.L_x_45:
[----:B------:R-:W-:Y:S05]  /*11b0*/  BSYNC.RECONVERGENT B0 ;  /* 0x0000000000007941 */ /* 0x000fea0003800200 */
.L_x_44:
[----:B------:R-:W0:Y:S01]  /*11c0*/  LDCU UR4, c[0x0][0x39c] ;  /* 0x00007380ff0477ac */ /* 0x000e220008000800 */
[----:B------:R-:W-:-:S05]  /*11d0*/  VIADD R15, R15, 0x1 ;  /* 0x000000010f0f7836 */ /* 0x000fca0000000000 */
[----:B0-----:R-:W-:-:S13]  /*11e0*/  ISETP.NE.AND P0, PT, R15, UR4, PT ;  /* 0x000000040f007c0c */ /* 0x001fda000bf05270 */
[----:B------:R-:W-:Y:S05]  /*11f0*/  @!P0 BRA `(.L_x_33) ;  /* 0x0000000000648947 */ /* 0x000fea0003800000 */
[----:B------:R-:W-:Y:S05]  /*1200*/  BRA `(.L_x_53) ;  /* 0xfffffff000d47947 */ /* 0x000fea000383ffff */
.L_x_34:
[----:B------:R-:W-:-:S09]  /*1210*/  UISETP.GE.U32.AND UP0, UPT, UR4, 0x4, UPT ;  /* 0x000000040400788c */ /* 0x000fd2000bf06070 */
[----:B------:R-:W-:Y:S05]  /*1220*/  BRA.U !UP0, `(.L_x_33) ;  /* 0x0000000108587547 */ /* 0x000fea000b800000 */
[----:B------:R-:W-:Y:S01]  /*1230*/  ULOP3.LUT UR4, UR4, 0x7ffffffc, URZ, 0xc0, !UPT ;  /* 0x7ffffffc04047892 */ /* 0x000fe2000f8ec0ff */
[----:B------:R-:W-:-:S03]  /*1240*/  IMAD.MOV.U32 R0, RZ, RZ, RZ ;  /* 0x000000ffff007224 */ /* 0x000fc600078e00ff */
[----:B------:R-:W-:-:S09]  /*1250*/  UISETP.GT.AND UP0, UPT, UR4, URZ, UPT ;  /* 0x000000ff0400728c */ /* 0x000fd2000bf04270 */
[----:B------:R-:W-:Y:S05]  /*1260*/  BRA.U !UP0, `(.L_x_54) ;  /* 0x0000000108447547 */ /* 0x000fea000b800000 */
[----:B------:R-:W-:Y:S02]  /*1270*/  IADD3 R2, PT, PT, -R0, UR4, RZ ;  /* 0x0000000400027c10 */ /* 0x000fe4000fffe1ff */
[----:B------:R-:W-:Y:S02]  /*1280*/  PLOP3.LUT P0, PT, PT, PT, PT, 0x80, 0x8 ;  /* 0x000000000008781c */ /* 0x000fe40003f0f070 */
[----:B------:R-:W-:-:S13]  /*1290*/  ISETP.GT.AND P1, PT, R2, 0xc, PT ;  /* 0x0000000c0200780c */ /* 0x000fda0003f24270 */
[----:B------:R-:W-:Y:S05]  /*12a0*/  @!P1 BRA `(.L_x_55) ;  /* 0x0000000000189947 */ /* 0x000fea0003800000 */
[----:B------:R-:W-:Y:S01]  /*12b0*/  PLOP3.LUT P0, PT, PT, PT, PT, 0x8, 0x80 ;  /* 0x000000000080781c */ /* 0x000fe20003f0e170 */
[----:B------:R-:W-:-:S12]  /*12c0*/  UIADD3 UR5, UPT, UPT, UR4, -0xc, URZ ;  /* 0xfffffff404057890 */ /* 0x000fd8000fffe0ff */
.L_x_56:
[----:B------:R-:W-:-:S05]  /*12d0*/  VIADD R0, R0, 0x10 ;  /* 0x0000001000007836 */ /* 0x000fca0000000000 */
[----:B------:R-:W-:-:S13]  /*12e0*/  ISETP.GE.AND P1, PT, R0, UR5, PT ;  /* 0x0000000500007c0c */ /* 0x000fda000bf26270 */
[----:B------:R-:W-:Y:S05]  /*12f0*/  @!P1 BRA `(.L_x_56) ;  /* 0xfffffffc00f49947 */ /* 0x000fea000383ffff */
[----:B------:R-:W-:-:S07]  /*1300*/  IMAD.MOV.U32 R12, RZ, RZ, RZ ;  /* 0x000000ffff0c7224 */ /* 0x000fce00078e00ff */
.L_x_55:
[----:B------:R-:W-:-:S04]  /*1310*/  IADD3 R2, PT, PT, -R0, UR4, RZ ;  /* 0x0000000400027c10 */ /* 0x000fc8000fffe1ff */
[----:B------:R-:W-:-:S13]  /*1320*/  ISETP.GT.AND P1, PT, R2, 0x4, PT ;  /* 0x000000040200780c */ /* 0x000fda0003f24270 */
[----:B------:R-:W-:Y:S01]  /*1330*/  @P1 VIADD R0, R0, 0x8 ;  /* 0x0000000800001836 */ /* 0x000fe20000000000 */
[----:B------:R-:W-:Y:S01]  /*1340*/  @P1 PLOP3.LUT P0, PT, PT, PT, PT, 0x8, 0x80 ;  /* 0x000000000080181c */ /* 0x000fe20003f0e170 */
[----:B------:R-:W-:-:S03]  /*1350*/  @P1 IMAD.MOV.U32 R12, RZ, RZ, RZ ;  /* 0x000000ffff0c1224 */ /* 0x000fc600078e00ff */
[----:B------:R-:W-:-:S13]  /*1360*/  ISETP.NE.OR P0, PT, R0, UR4, P0 ;  /* 0x0000000400007c0c */ /* 0x000fda0008705670 */
[----:B------:R-:W-:Y:S05]  /*1370*/  @!P0 BRA `(.L_x_33) ;  /* 0x0000000000048947 */ /* 0x000fea0003800000 */
.L_x_54:
[----:B------:R-:W-:-:S07]  /*1380*/  IMAD.MOV.U32 R12, RZ, RZ, RZ ;  /* 0x000000ffff0c7224 */ /* 0x000fce00078e00ff */
.L_x_33:
[----:B------:R-:W0:Y:S02]  /*1390*/  LDC.64 R2, c[0x0][0x390] ;  /* 0x0000e400ff027b82 */ /* 0x000e240000000a00 */
[----:B0-----:R-:W-:-:S05]  /*13a0*/  IMAD.WIDE R10, R10, 0x4, R2 ;  /* 0x000000040a0a7825 */ /* 0x001fca00078e0202 */
[----:B------:R-:W-:Y:S01]  /*13b0*/  STG.E desc[UR10][R10.64], R12 ;  /* 0x0000000c0a007986 */ /* 0x000fe2000c10190a */
[----:B------:R-:W-:Y:S05]  /*13c0*/  EXIT ;  /* 0x000000000000794d */ /* 0x000fea0003800000 */
.L_x_57:
        /* <DEDUP_REMOVED lines=11> */
.L_x_74:


//--------------------- .text._Z27findNearestFeatureIdxKernelPfS_Piiiiii --------------------------
	.section	.text._Z27findNearestFeatureIdxKernelPfS_Piiiiii,"ax",@progbits
	.align	128
        .global         _Z27findNearestFeatureIdxKernelPfS_Piiiiii
        .type           _Z27findNearestFeatureIdxKernelPfS_Piiiiii,@function
        .size           _Z27findNearestFeatureIdxKernelPfS_Piiiiii,(.L_x_75 - _Z27findNearestFeatureIdxKernelPfS_Piiiiii)
        .other          _Z27findNearestFeatureIdxKernelPfS_Piiiiii,@"STO_CUDA_ENTRY STV_DEFAULT"
_Z27findNearestFeatureIdxKernelPfS_Piiiiii:
.text._Z27findNearestFeatureIdxKernelPfS_Piiiiii:
        /* <DEDUP_REMOVED lines=20> */
[----:B------:R-:W0:Y:S02]  /*0140*/  LDC R6, c[0x0][0x3a4] ;  /* 0x0000e900ff067b82 */ /* 0x000e240000000800 */
[----:B0-----:R-:W-:-:S13]  /*0150*/  ISETP.GE.AND P0, PT, R6, 0x1, PT ;  /* 0x000000010600780c */ /* 0x001fda0003f06270 */
[----:B------:R-:W-:Y:S05]  /*0160*/  @!P0 BRA `(.L_x_59) ;  /* 0x00000008005c8947 */ /* 0x000fea0003800000 */
[----:B------:R-:W-:Y:S01]  /*0170*/  IMAD R10, R11, R6, RZ ;  /* 0x000000060b0a7224 */ /* 0x000fe200078e02ff */
[C---:B------:R-:W-:Y:S01]  /*0180*/  LOP3.LUT R8, R6.reuse, 0x7, RZ, 0xc0, !PT ;  /* 0x0000000706087812 */ /* 0x040fe200078ec0ff */
[----:B------:R-:W-:Y:S01]  /*0190*/  IMAD.MOV.U32 R5, RZ, RZ, 0x7f7fffff ;  /* 0x7f7fffffff057424 */ /* 0x000fe200078e00ff */
[C---:B------:R-:W-:Y:S01]  /*01a0*/  LOP3.LUT R7, R6.reuse, 0x3, RZ, 0xc0, !PT ;  /* 0x0000000306077812 */ /* 0x040fe200078ec0ff */
[----:B------:R-:W-:Y:S01]  /*01b0*/  IMAD.MOV.U32 R4, RZ, RZ, RZ ;  /* 0x000000ffff047224 */ /* 0x000fe200078e00ff */
[----:B------:R-:W-:Y:S01]  /*01c0*/  LOP3.LUT R6, R6, 0x7ffffff8, RZ, 0xc0, !PT ;  /* 0x7ffffff806067812 */ /* 0x000fe200078ec0ff */
[----:B------:R-:W-:Y:S01]  /*01d0*/  IMAD.MOV.U32 R9, RZ, RZ, RZ ;  /* 0x000000ffff097224 */ /* 0x000fe200078e00ff */
[----:B------:R-:W-:-:S03]  /*01e0*/  SHF.R.S32.HI R3, RZ, 0x1f, R10 ;  /* 0x0000001fff037819 */ /* 0x000fc6000001140a */
[----:B------:R-:W-:-:S07]  /*01f0*/  IMAD.MOV R2, RZ, RZ, -R6 ;  /* 0x000000ffff027224 */ /* 0x000fce00078e0a06 */
.L_x_66:
[----:B------:R-:W0:Y:S01]  /*0200*/  LDCU UR4, c[0x0][0x3a8] ;  /* 0x00007500ff0477ac */ /* 0x000e220008000800 */
[----:B------:R-:W-:Y:S01]  /*0210*/  ISETP.NE.AND P0, PT, R4, R20, PT ;  /* 0x000000140400720c */ /* 0x000fe20003f05270 */
[----:B------:R-:W-:Y:S01]  /*0220*/  BSSY.RECONVERGENT B0, `(.L_x_60) ;  /* 0x0000086000007945 */ /* 0x000fe20003800200 */
[----:B0-----:R-:W-:-:S13]  /*0230*/  ISETP.NE.AND P1, PT, RZ, UR4, PT ;  /* 0x00000004ff007c0c */ /* 0x001fda000bf25270 */
[----:B------:R-:W-:Y:S05]  /*0240*/  @!P0 BRA P1, `(.L_x_61) ;  /* 0x00000008000c8947 */ /* 0x000fea0000800000 */
[----:B------:R-:W0:Y:S01]  /*0250*/  LDC R24, c[0x0][0x3a4] ;  /* 0x0000e900ff187b82 */ /* 0x000e220000000800 */
[----:B------:R-:W1:Y:S01]  /*0260*/  LDCU UR4, c[0x0][0x39c] ;  /* 0x00007380ff0477ac */ /* 0x000e620008000800 */
[----:B------:R-:W-:Y:S02]  /*0270*/  IMAD.MOV.U32 R0, RZ, RZ, RZ ;  /* 0x000000ffff007224 */ /* 0x000fe400078e00ff */
[----:B------:R-:W-:Y:S02]  /*0280*/  IMAD.MOV.U32 R25, RZ, RZ, RZ ;  /* 0x000000ffff197224 */ /* 0x000fe400078e00ff */
[----:B-1----:R-:W-:Y:S01]  /*0290*/  IMAD R13, R21, UR4, R4 ;  /* 0x00000004150d7c24 */ /* 0x002fe2000f8e0204 */
[----:B0-----:R-:W-:-:S03]  /*02a0*/  ISETP.GE.U32.AND P0, PT, R24, 0x8, PT ;  /* 0x000000081800780c */ /* 0x001fc60003f06070 */
[----:B------:R-:W-:-:S05]  /*02b0*/  IMAD R22, R13, R24, RZ ;  /* 0x000000180d167224 */ /* 0x000fca00078e02ff */
[----:B------:R-:W-:-:S05]  /*02c0*/  SHF.R.S32.HI R23, RZ, 0x1f, R22 ;  /* 0x0000001fff177819 */ /* 0x000fca0000011416 */
[----:B------:R-:W-:Y:S05]  /*02d0*/  @!P0 BRA `(.L_x_62) ;  /* 0x0000000000cc8947 */ /* 0x000fea0003800000 */
[----:B------:R-:W0:Y:S01]  /*02e0*/  LDCU.128 UR8, c[0x0][0x380] ;  /* 0x00007000ff0877ac */ /* 0x000e220008000c00 */
[----:B------:R-:W-:Y:S02]  /*02f0*/  IMAD.MOV.U32 R0, RZ, RZ, RZ ;  /* 0x000000ffff007224 */ /* 0x000fe400078e00ff */
[----:B------:R-:W-:Y:S01]  /*0300*/  IMAD.MOV.U32 R16, RZ, RZ, R2 ;  /* 0x000000ffff107224 */ /* 0x000fe200078e0002 */
[----:B0-----:R-:W-:Y:S02]  /*0310*/  LEA R14, P0, R10, UR10, 0x2 ;  /* 0x0000000a0a0e7c11 */ /* 0x001fe4000f8010ff */
[----:B------:R-:W-:Y:S02]  /*0320*/  LEA R12, P2, R22, UR8, 0x2 ;  /* 0x00000008160c7c11 */ /* 0x000fe4000f8410ff */
[----:B------:R-:W-:Y:S02]  /*0330*/  IADD3 R14, P1, PT, R14, 0x10, RZ ;  /* 0x000000100e0e7810 */ /* 0x000fe40007f3e0ff */
[----:B------:R-:W-:-:S02]  /*0340*/  IADD3 R12, P3, PT, R12, 0x10, RZ ;  /* 0x000000100c0c7810 */ /* 0x000fc40007f7e0ff */
[----:B------:R-:W-:Y:S02]  /*0350*/  LEA.HI.X R15, R10, UR11, R3, 0x2, P0 ;  /* 0x0000000b0a0f7c11 */ /* 0x000fe400080f1403 */
[----:B------:R-:W-:-:S03]  /*0360*/  LEA.HI.X R13, R22, UR9, R23, 0x2, P2 ;  /* 0x00000009160d7c11 */ /* 0x000fc600090f1417 */
[----:B------:R-:W-:Y:S02]  /*0370*/  IMAD.X R15, RZ, RZ, R15, P1 ;  /* 0x000000ffff0f7224 */ /* 0x000fe400008e060f */
[----:B------:R-:W-:-:S07]  /*0380*/  IMAD.X R13, RZ, RZ, R13, P3 ;  /* 0x000000ffff0d7224 */ /* 0x000fce00018e060d */
.L_x_63:
[----:B------:R-:W2:Y:S04]  /*0390*/  LDG.E R17, desc[UR6][R12.64+-0x10] ;  /* 0xfffff0060c117981 */ /* 0x000ea8000c1e1900 */
[----:B------:R-:W2:Y:S04]  /*03a0*/  LDG.E R18, desc[UR6][R14.64+-0x10] ;  /* 0xfffff0060e127981 */ /* 0x000ea8000c1e1900 */
[----:B------:R-:W3:Y:S04]  /*03b0*/  LDG.E R26, desc[UR6][R12.64+-0xc] ;  /* 0xfffff4060c1a7981 */ /* 0x000ee8000c1e1900 */
[----:B------:R-:W3:Y:S01]  /*03c0*/  LDG.E R27, desc[UR6][R14.64+-0xc] ;  /* 0xfffff4060e1b7981 */ /* 0x000ee2000c1e1900 */
[----:B--2---:R-:W-:-:S03]  /*03d0*/  FADD R19, R17, -R18 ;  /* 0x8000001211137221 */ /* 0x004fc60000000000 */
[----:B------:R-:W2:Y:S04]  /*03e0*/  LDG.E R18, desc[UR6][R12.64+-0x8] ;  /* 0xfffff8060c127981 */ /* 0x000ea8000c1e1900 */
[----:B------:R-:W2:Y:S01]  /*03f0*/  LDG.E R17, desc[UR6][R14.64+-0x8] ;  /* 0xfffff8060e117981 */ /* 0x000ea2000c1e1900 */
[----:B------:R-:W-:Y:S01]  /*0400*/  FFMA R25, R19, R19, R0 ;  /* 0x0000001313197223 */ /* 0x000fe20000000000 */
[----:B---3--:R-:W-:Y:S02]  /*0410*/  FADD R26, R26, -R27 ;  /* 0x8000001b1a1a7221 */ /* 0x008fe40000000000 */
[----:B------:R-:W3:Y:S04]  /*0420*/  LDG.E R19, desc[UR6][R12.64+-0x4] ;  /* 0xfffffc060c137981 */ /* 0x000ee8000c1e1900 */
[----:B------:R-:W3:Y:S01]  /*0430*/  LDG.E R0, desc[UR6][R14.64+-0x4] ;  /* 0xfffffc060e007981 */ /* 0x000ee2000c1e1900 */
[----:B------:R-:W-:Y:S01]  /*0440*/  FFMA R25, R26, R26, R25 ;  /* 0x0000001a1a197223 */ /* 0x000fe20000000019 */
[----:B--2---:R-:W-:-:S02]  /*0450*/  FADD R26, R18, -R17 ;  /* 0x80000011121a7221 */ /* 0x004fc40000000000 */
[----:B------:R-:W2:Y:S04]  /*0460*/  LDG.E R18, desc[UR6][R12.64] ;  /* 0x000000060c127981 */ /* 0x000ea8000c1e1900 */
[----:B------:R-:W2:Y:S01]  /*0470*/  LDG.E R17, desc[UR6][R14.64] ;  /* 0x000000060e117981 */ /* 0x000ea2000c1e1900 */
[----:B------:R-:W-:Y:S01]  /*0480*/  FFMA R25, R26, R26, R25 ;  /* 0x0000001a1a197223 */ /* 0x000fe20000000019 */
[----:B---3--:R-:W-:Y:S02]  /*0490*/  FADD R26, R19, -R0 ;  /* 0x80000000131a7221 */ /* 0x008fe40000000000 */
[----:B------:R-:W3:Y:S04]  /*04a0*/  LDG.E R19, desc[UR6][R12.64+0x4] ;  /* 0x000004060c137981 */ /* 0x000ee8000c1e1900 */
[----:B------:R-:W3:Y:S01]  /*04b0*/  LDG.E R0, desc[UR6][R14.64+0x4] ;  /* 0x000004060e007981 */ /* 0x000ee2000c1e1900 */
[----:B------:R-:W-:Y:S01]  /*04c0*/  FFMA R25, R26, R26, R25 ;  /* 0x0000001a1a197223 */ /* 0x000fe20000000019 */
[----:B------:R-:W-:-:S02]  /*04d0*/  VIADD R16, R16, 0x8 ;  /* 0x0000000810107836 */ /* 0x000fc40000000000 */
[----:B--2---:R-:W-:Y:S02]  /*04e0*/  FADD R26, R18, -R17 ;  /* 0x80000011121a7221 */ /* 0x004fe40000000000 */
[----:B------:R-:W2:Y:S02]  /*04f0*/  LDG.E R18, desc[UR6][R12.64+0x8] ;  /* 0x000008060c127981 */ /* 0x000ea4000c1e1900 */
[----:B------:R-:W-:Y:S02]  /*0500*/  FFMA R25, R26, R26, R25 ;  /* 0x0000001a1a197223 */ /* 0x000fe40000000019 */
[----:B------:R-:W2:Y:S01]  /*0510*/  LDG.E R17, desc[UR6][R14.64+0x8] ;  /* 0x000008060e117981 */ /* 0x000ea2000c1e1900 */
[----:B---3--:R-:W-:-:S03]  /*0520*/  FADD R26, R19, -R0 ;  /* 0x80000000131a7221 */ /* 0x008fc60000000000 */
[----:B------:R0:W3:Y:S04]  /*0530*/  LDG.E R19, desc[UR6][R12.64+0xc] ;  /* 0x00000c060c137981 */ /* 0x0000e8000c1e1900 */
[----:B------:R1:W3:Y:S01]  /*0540*/  LDG.E R0, desc[UR6][R14.64+0xc] ;  /* 0x00000c060e007981 */ /* 0x0002e2000c1e1900 */
[----:B------:R-:W-:Y:S01]  /*0550*/  ISETP.NE.AND P0, PT, R16, RZ, PT ;  /* 0x000000ff1000720c */ /* 0x000fe20003f05270 */
[----:B------:R-:W-:Y:S01]  /*0560*/  FFMA R25, R26, R26, R25 ;  /* 0x0000001a1a197223 */ /* 0x000fe20000000019 */
[----:B0-----:R-:W-:Y:S02]  /*0570*/  IADD3 R12, P1, PT, R12, 0x20, RZ ;  /* 0x000000200c0c7810 */ /* 0x001fe40007f3e0ff */
[----:B-1----:R-:W-:Y:S02]  /*0580*/  IADD3 R14, P2, PT, R14, 0x20, RZ ;  /* 0x000000200e0e7810 */ /* 0x002fe40007f5e0ff */
[----:B------:R-:W-:-:S03]  /*0590*/  IADD3.X R13, PT, PT, RZ, R13, RZ, P1, !PT ;  /* 0x0000000dff0d7210 */ /* 0x000fc60000ffe4ff */
[----:B------:R-:W-:Y:S02]  /*05a0*/  IMAD.X R15, RZ, RZ, R15, P2 ;  /* 0x000000ffff0f7224 */ /* 0x000fe400010e060f */
[----:B--2---:R-:W-:-:S04]  /*05b0*/  FADD R18, R18, -R17 ;  /* 0x8000001112127221 */ /* 0x004fc80000000000 */
[----:B------:R-:W-:Y:S01]  /*05c0*/  FFMA R25, R18, R18, R25 ;  /* 0x0000001212197223 */ /* 0x000fe20000000019 */
[----:B---3--:R-:W-:-:S04]  /*05d0*/  FADD R0, R19, -R0 ;  /* 0x8000000013007221 */ /* 0x008fc80000000000 */
[----:B------:R-:W-:Y:S01]  /*05e0*/  FFMA R0, R0, R0, R25 ;  /* 0x0000000000007223 */ /* 0x000fe20000000019 */
[----:B------:R-:W-:Y:S06]  /*05f0*/  @P0 BRA `(.L_x_63) ;  /* 0xfffffffc00640947 */ /* 0x000fec000383ffff */
[----:B------:R-:W-:-:S07]  /*0600*/  IMAD.MOV.U32 R25, RZ, RZ, R6 ;  /* 0x000000ffff197224 */ /* 0x000fce00078e0006 */
.L_x_62:
[----:B------:R-:W-:-:S13]  /*0610*/  ISETP.NE.AND P0, PT, R8, RZ, PT ;  /* 0x000000ff0800720c */ /* 0x000fda0003f05270 */
[----:B------:R-:W-:Y:S05]  /*0620*/  @!P0 BRA `(.L_x_64) ;  /* 0x0000000400088947 */ /* 0x000fea0003800000 */
[----:B------:R-:W-:Y:S01]  /*0630*/  VIADD R12, R8, 0xffffffff ;  /* 0xffffffff080c7836 */ /* 0x000fe20000000000 */
[----:B------:R-:W-:-:S04]  /*0640*/  ISETP.NE.AND P1, PT, R7, RZ, PT ;  /* 0x000000ff0700720c */ /* 0x000fc80003f25270 */
[----:B------:R-:W-:-:S13]  /*0650*/  ISETP.GE.U32.AND P0, PT, R12, 0x3, PT ;  /* 0x000000030c00780c */ /* 0x000fda0003f06070 */
[----:B------:R-:W-:Y:S05]  /*0660*/  @!P0 BRA `(.L_x_65) ;  /* 0x0000000000688947 */ /* 0x000fea0003800000 */
[----:B------:R-:W0:Y:S01]  /*0670*/  LDCU.128 UR8, c[0x0][0x380] ;  /* 0x00007000ff0877ac */ /* 0x000e220008000c00 */
[-C--:B------:R-:W-:Y:S02]  /*0680*/  IADD3 R15, P0, PT, R22, R25.reuse, RZ ;  /* 0x00000019160f7210 */ /* 0x080fe40007f1e0ff */
[----:B------:R-:W-:-:S03]  /*0690*/  IADD3 R13, P3, PT, R10, R25, RZ ;  /* 0x000000190a0d7210 */ /* 0x000fc60007f7e0ff */
[----:B------:R-:W-:Y:S02]  /*06a0*/  IMAD.X R18, RZ, RZ, R23, P0 ;  /* 0x000000ffff127224 */ /* 0x000fe400000e0617 */
[----:B------:R-:W-:Y:S01]  /*06b0*/  IMAD.X R16, RZ, RZ, R3, P3 ;  /* 0x000000ffff107224 */ /* 0x000fe200018e0603 */
        /* <DEDUP_REMOVED lines=10> */
[----:B------:R-:W5:Y:S01]  /*0760*/  LDG.E R17, desc[UR6][R14.64+0xc] ;  /* 0x00000c060e117981 */ /* 0x000f62000c1e1900 */
[----:B--2---:R-:W-:-:S03]  /*0770*/  FADD R19, R19, -R26 ;  /* 0x8000001a13137221 */ /* 0x004fc60000000000 */
[----:B------:R-:W5:Y:S01]  /*0780*/  LDG.E R26, desc[UR6][R12.64+0xc] ;  /* 0x00000c060c1a7981 */ /* 0x000f62000c1e1900 */
[----:B------:R-:W-:Y:S01]  /*0790*/  FFMA R0, R19, R19, R0 ;  /* 0x0000001313007223 */ /* 0x000fe20000000000 */
[----:B---3--:R-:W-:-:S04]  /*07a0*/  FADD R27, R18, -R27 ;  /* 0x8000001b121b7221 */ /* 0x008fc80000000000 */
[----:B------:R-:W-:Y:S01]  /*07b0*/  FFMA R0, R27, R27, R0 ;  /* 0x0000001b1b007223 */ /* 0x000fe20000000000 */
[----:B----4-:R-:W-:-:S04]  /*07c0*/  FADD R29, R16, -R29 ;  /* 0x8000001d101d7221 */ /* 0x010fc80000000000 */
[----:B------:R-:W-:Y:S01]  /*07d0*/  FFMA R0, R29, R29, R0 ;  /* 0x0000001d1d007223 */ /* 0x000fe20000000000 */
[----:B------:R-:W-:Y:S02]  /*07e0*/  VIADD R25, R25, 0x4 ;  /* 0x0000000419197836 */ /* 0x000fe40000000000 */
[----:B-----5:R-:W-:-:S04]  /*07f0*/  FADD R17, R17, -R26 ;  /* 0x8000001a11117221 */ /* 0x020fc80000000000 */
[----:B------:R-:W-:-:S07]  /*0800*/  FFMA R0, R17, R17, R0 ;  /* 0x0000001111007223 */ /* 0x000fce0000000000 */
.L_x_65:
[----:B------:R-:W-:Y:S05]  /*0810*/  @!P1 BRA `(.L_x_64) ;  /* 0x00000000008c9947 */ /* 0x000fea0003800000 */
[----:B------:R-:W0:Y:S01]  /*0820*/  LDC.64 R16, c[0x0][0x380] ;  /* 0x0000e000ff107b82 */ /* 0x000e220000000a00 */
[----:B------:R-:W-:-:S07]  /*0830*/  ISETP.NE.AND P0, PT, R7, 0x1, PT ;  /* 0x000000010700780c */ /* 0x000fce0003f05270 */
[----:B------:R-:W1:Y:S06]  /*0840*/  LDC.64 R12, c[0x0][0x388] ;  /* 0x0000e200ff0c7b82 */ /* 0x000e6c0000000a00 */
[----:B------:R-:W-:Y:S02]  /*0850*/  @P0 IADD3 R14, P1, PT, R22, R25, RZ ;  /* 0x00000019160e0210 */ /* 0x000fe40007f3e0ff */
[----:B------:R-:W2:Y:S03]  /*0860*/  LDC.64 R18, c[0x0][0x380] ;  /* 0x0000e000ff127b82 */ /* 0x000ea60000000a00 */
[----:B------:R-:W-:Y:S01]  /*0870*/  @P0 IMAD.X R15, RZ, RZ, R23, P1 ;  /* 0x000000ffff0f0224 */ /* 0x000fe200008e0617 */
[----:B------:R-:W-:-:S02]  /*0880*/  LOP3.LUT P1, RZ, R24, 0x1, RZ, 0xc0, !PT ;  /* 0x0000000118ff7812 */ /* 0x000fc4000782c0ff */
[----:B0-----:R-:W-:-:S04]  /*0890*/  @P0 LEA R16, P2, R14, R16, 0x2 ;  /* 0x000000100e100211 */ /* 0x001fc800078410ff */
[----:B------:R-:W-:Y:S02]  /*08a0*/  @P0 LEA.HI.X R17, R14, R17, R15, 0x2, P2 ;  /* 0x000000110e110211 */ /* 0x000fe400010f140f */
[----:B------:R-:W0:Y:S01]  /*08b0*/  LDC.64 R14, c[0x0][0x388] ;  /* 0x0000e200ff0e7b82 */ /* 0x000e220000000a00 */
[----:B------:R-:W-:Y:S02]  /*08c0*/  @P0 IADD3 R26, P2, PT, R10, R25, RZ ;  /* 0x000000190a1a0210 */ /* 0x000fe40007f5e0ff */
[----:B------:R-:W-:Y:S02]  /*08d0*/  @P0 IADD3 R25, PT, PT, R25, 0x2, RZ ;  /* 0x0000000219190810 */ /* 0x000fe40007ffe0ff */
[----:B-1----:R-:W-:Y:S01]  /*08e0*/  @P0 LEA R12, P3, R26, R12, 0x2 ;  /* 0x0000000c1a0c0211 */ /* 0x002fe200078610ff */
[----:B------:R-:W-:-:S05]  /*08f0*/  @P0 IMAD.X R24, RZ, RZ, R3, P2 ;  /* 0x000000ffff180224 */ /* 0x000fca00010e0603 */
[----:B------:R-:W-:Y:S02]  /*0900*/  @P0 LEA.HI.X R13, R26, R13, R24, 0x2, P3 ;  /* 0x0000000d1a0d0211 */ /* 0x000fe400018f1418 */
[-C--:B------:R-:W-:Y:S02]  /*0910*/  @P1 IADD3 R24, P2, PT, R22, R25.reuse, RZ ;  /* 0x0000001916181210 */ /* 0x080fe40007f5e0ff */
[----:B------:R-:W-:Y:S01]  /*0920*/  @P1 IADD3 R22, P3, PT, R10, R25, RZ ;  /* 0x000000190a161210 */ /* 0x000fe20007f7e0ff */
[----:B------:R-:W3:Y:S02]  /*0930*/  @P0 LDG.E R28, desc[UR6][R12.64+0x4] ;  /* 0x000004060c1c0981 */ /* 0x000ee4000c1e1900 */
[----:B------:R-:W-:Y:S01]  /*0940*/  @P1 IMAD.X R26, RZ, RZ, R23, P2 ;  /* 0x000000ffff1a1224 */ /* 0x000fe200010e0617 */
[C---:B--2---:R-:W-:Y:S01]  /*0950*/  @P1 LEA R18, P2, R24.reuse, R18, 0x2 ;  /* 0x0000001218121211 */ /* 0x044fe200078410ff */
[----:B------:R-:W2:Y:S03]  /*0960*/  @P0 LDG.E R23, desc[UR6][R16.64] ;  /* 0x0000000610170981 */ /* 0x000ea6000c1e1900 */
[----:B------:R-:W-:Y:S01]  /*0970*/  @P1 LEA.HI.X R19, R24, R19, R26, 0x2, P2 ;  /* 0x0000001318131211 */ /* 0x000fe200010f141a */
[----:B------:R-:W-:Y:S01]  /*0980*/  @P1 IMAD.X R24, RZ, RZ, R3, P3 ;  /* 0x000000ffff181224 */ /* 0x000fe200018e0603 */
[C---:B0-----:R-:W-:Y:S01]  /*0990*/  @P1 LEA R14, P2, R22.reuse, R14, 0x2 ;  /* 0x0000000e160e1211 */ /* 0x041fe200078410ff */
[----:B------:R-:W2:Y:S03]  /*09a0*/  @P0 LDG.E R26, desc[UR6][R12.64] ;  /* 0x000000060c1a0981 */ /* 0x000ea6000c1e1900 */
[----:B------:R-:W-:Y:S01]  /*09b0*/  @P1 LEA.HI.X R15, R22, R15, R24, 0x2, P2 ;  /* 0x0000000f160f1211 */ /* 0x000fe200010f1418 */
[----:B------:R-:W3:Y:S04]  /*09c0*/  @P0 LDG.E R25, desc[UR6][R16.64+0x4] ;  /* 0x0000040610190981 */ /* 0x000ee8000c1e1900 */
[----:B------:R-:W4:Y:S04]  /*09d0*/  @P1 LDG.E R18, desc[UR6][R18.64] ;  /* 0x0000000612121981 */ /* 0x000f28000c1e1900 */
[----:B------:R-:W4:Y:S01]  /*09e0*/  @P1 LDG.E R15, desc[UR6][R14.64] ;  /* 0x000000060e0f1981 */ /* 0x000f22000c1e1900 */
[----:B--2---:R-:W-:Y:S01]  /*09f0*/  @P0 FADD R23, R23, -R26 ;  /* 0x8000001a17170221 */ /* 0x004fe20000000000 */
[----:B---3--:R-:W-:-:S03]  /*0a00*/  @P0 FADD R28, R25, -R28 ;  /* 0x8000001c191c0221 */ /* 0x008fc60000000000 */
[----:B------:R-:W-:-:S04]  /*0a10*/  @P0 FFMA R23, R23, R23, R0 ;  /* 0x0000001717170223 */ /* 0x000fc80000000000 */
[----:B------:R-:W-:Y:S01]  /*0a20*/  @P0 FFMA R0, R28, R28, R23 ;  /* 0x0000001c1c000223 */ /* 0x000fe20000000017 */
[----:B----4-:R-:W-:-:S04]  /*0a30*/  @P1 FADD R17, R18, -R15 ;  /* 0x8000000f12111221 */ /* 0x010fc80000000000 */
[----:B------:R-:W-:-:S07]  /*0a40*/  @P1 FFMA R0, R17, R17, R0 ;  /* 0x0000001111001223 */ /* 0x000fce0000000000 */
.L_x_64:
[----:B------:R-:W-:-:S04]  /*0a50*/  FSETP.GEU.AND P0, PT, R0, R5, PT ;  /* 0x000000050000720b */ /* 0x000fc80003f0e000 */
[----:B------:R-:W-:Y:S02]  /*0a60*/  FSEL R5, R0, R5, !P0 ;  /* 0x0000000500057208 */ /* 0x000fe40004000000 */
[----:B------:R-:W-:-:S07]  /*0a70*/  SEL R9, R4, R9, !P0 ;  /* 0x0000000904097207 */ /* 0x000fce0004000000 */
.L_x_61:
[----:B------:R-:W-:Y:S05]  /*0a80*/  BSYNC.RECONVERGENT B0 ;  /* 0x0000000000007941 */ /* 0x000fea0003800200 */
.L_x_60:
[----:B------:R-:W0:Y:S01]  /*0a90*/  LDCU UR4, c[0x0][0x39c] ;  /* 0x00007380ff0477ac */ /* 0x000e220008000800 */
[----:B------:R-:W-:-:S05]  /*0aa0*/  VIADD R4, R4, 0x1 ;  /* 0x0000000104047836 */ /* 0x000fca0000000000 */
[----:B0-----:R-:W-:-:S13]  /*0ab0*/  ISETP.NE.AND P0, PT, R4, UR4, PT ;  /* 0x0000000404007c0c */ /* 0x001fda000bf05270 */
[----:B------:R-:W-:Y:S05]  /*0ac0*/  @!P0 BRA `(.L_x_58) ;  /* 0x0000000000c48947 */ /* 0x000fea0003800000 */
[----:B------:R-:W-:Y:S05]  /*0ad0*/  BRA `(.L_x_66) ;  /* 0xfffffff400c87947 */ /* 0x000fea000383ffff */
.L_x_59:
[----:B------:R-:W-:Y:S01]  /*0ae0*/  UISETP.GE.U32.AND UP0, UPT, UR4, 0x4, UPT ;  /* 0x000000040400788c */ /* 0x000fe2000bf06070 */
[----:B------:R-:W-:Y:S01]  /*0af0*/  IMAD.MOV.U32 R0, RZ, RZ, 0x7f7fffff ;  /* 0x7f7fffffff007424 */ /* 0x000fe200078e00ff */
[----:B------:R-:W-:Y:S01]  /*0b00*/  ULOP3.LUT UR5, UR4, 0x3, URZ, 0xc0, !UPT ;  /* 0x0000000304057892 */ /* 0x000fe2000f8ec0ff */
[----:B------:R-:W-:Y:S02]  /*0b10*/  IMAD.MOV.U32 R2, RZ, RZ, RZ ;  /* 0x000000ffff027224 */ /* 0x000fe400078e00ff */
[----:B------:R-:W-:Y:S01]  /*0b20*/  IMAD.MOV.U32 R9, RZ, RZ, RZ ;  /* 0x000000ffff097224 */ /* 0x000fe200078e00ff */
[----:B------:R-:W-:-:S03]  /*0b30*/  UISETP.NE.AND UP1, UPT, UR5, URZ, UPT ;  /* 0x000000ff0500728c */ /* 0x000fc6000bf25270 */
[----:B------:R-:W-:Y:S08]  /*0b40*/  BRA.U !UP0, `(.L_x_67) ;  /* 0x0000000108747547 */ /* 0x000ff0000b800000 */
[----:B------:R-:W0:Y:S01]  /*0b50*/  LDCU UR8, c[0x0][0x3a8] ;  /* 0x00007500ff0877ac */ /* 0x000e220008000800 */
[----:B------:R-:W-:Y:S02]  /*0b60*/  HFMA2 R9, -RZ, RZ, 0, 0 ;  /* 0x00000000ff097431 */ /* 0x000fe400000001ff */
[----:B------:R-:W-:Y:S01]  /*0b70*/  IMAD.MOV.U32 R0, RZ, RZ, 0x7f7fffff ;  /* 0x7f7fffffff007424 */ /* 0x000fe200078e00ff */
[----:B------:R-:W-:Y:S01]  /*0b80*/  ULOP3.LUT UR4, UR4, 0x7ffffffc, URZ, 0xc0, !UPT ;  /* 0x7ffffffc04047892 */ /* 0x000fe2000f8ec0ff */
[----:B------:R-:W-:-:S05]  /*0b90*/  IMAD.MOV.U32 R3, RZ, RZ, RZ ;  /* 0x000000ffff037224 */ /* 0x000fca00078e00ff */
[----:B------:R-:W-:Y:S01]  /*0ba0*/  IMAD.U32 R2, RZ, RZ, UR4 ;  /* 0x00000004ff027e24 */ /* 0x000fe2000f8e00ff */
[----:B0-----:R-:W-:-:S13]  /*0bb0*/  ISETP.NE.AND P0, PT, RZ, UR8, PT ;  /* 0x00000008ff007c0c */ /* 0x001fda000bf05270 */
.L_x_68:
[CC--:B------:R-:W-:Y:S01]  /*0bc0*/  ISETP.EQ.AND P5, PT, R3.reuse, R20.reuse, P0 ;  /* 0x000000140300720c */ /* 0x0c0fe200007a2270 */
[C---:B------:R-:W-:Y:S01]  /*0bd0*/  VIADD R5, R3.reuse, 0x1 ;  /* 0x0000000103057836 */ /* 0x040fe20000000000 */
[----:B------:R-:W-:Y:S01]  /*0be0*/  FSETP.GT.AND P6, PT, R0, RZ, PT ;  /* 0x000000ff0000720b */ /* 0x000fe20003fc4000 */
[C---:B------:R-:W-:Y:S02]  /*0bf0*/  VIADD R7, R3.reuse, 0x2 ;  /* 0x0000000203077836 */ /* 0x040fe40000000000 */
[----:B------:R-:W-:Y:S01]  /*0c00*/  VIADD R13, R3, 0x3 ;  /* 0x00000003030d7836 */ /* 0x000fe20000000000 */
[-C--:B------:R-:W-:Y:S02]  /*0c10*/  ISETP.EQ.AND P4, PT, R5, R20.reuse, P0 ;  /* 0x000000140500720c */ /* 0x080fe40000782270 */
[-C--:B------:R-:W-:Y:S02]  /*0c20*/  ISETP.EQ.AND P2, PT, R7, R20.reuse, P0 ;  /* 0x000000140700720c */ /* 0x080fe40000742270 */
[----:B------:R-:W-:-:S03]  /*0c30*/  ISETP.EQ.AND P1, PT, R13, R20, P0 ;  /* 0x000000140d00720c */ /* 0x000fc60000722270 */
[----:B------:R-:W-:Y:S02]  /*0c40*/  @!P5 FSEL R0, R0, RZ, !P6 ;  /* 0x000000ff0000d208 */ /* 0x000fe40007000000 */
[C---:B------:R-:W-:Y:S01]  /*0c50*/  @!P5 SEL R9, R3.reuse, R9, P6 ;  /* 0x000000090309d207 */ /* 0x040fe20003000000 */
[----:B------:R-:W-:Y:S01]  /*0c60*/  VIADD R3, R3, 0x4 ;  /* 0x0000000403037836 */ /* 0x000fe20000000000 */
[----:B------:R-:W-:-:S04]  /*0c70*/  FSETP.GT.AND P3, PT, R0, RZ, PT ;  /* 0x000000ff0000720b */ /* 0x000fc80003f64000 */
[----:B------:R-:W-:Y:S02]  /*0c80*/  @!P4 FSEL R0, R0, RZ, !P3 ;  /* 0x000000ff0000c208 */ /* 0x000fe40005800000 */
[----:B------:R-:W-:Y:S02]  /*0c90*/  @!P4 SEL R9, R5, R9, P3 ;  /* 0x000000090509c207 */ /* 0x000fe40001800000 */
[----:B------:R-:W-:-:S04]  /*0ca0*/  FSETP.GT.AND P5, PT, R0, RZ, PT ;  /* 0x000000ff0000720b */ /* 0x000fc80003fa4000 */
[----:B------:R-:W-:Y:S02]  /*0cb0*/  @!P2 FSEL R0, R0, RZ, !P5 ;  /* 0x000000ff0000a208 */ /* 0x000fe40006800000 */
[----:B------:R-:W-:Y:S02]  /*0cc0*/  @!P2 SEL R9, R7, R9, P5 ;  /* 0x000000090709a207 */ /* 0x000fe40002800000 */
[----:B------:R-:W-:Y:S02]  /*0cd0*/  ISETP.NE.AND P2, PT, R3, R2, PT ;  /* 0x000000020300720c */ /* 0x000fe40003f45270 */
[----:B------:R-:W-:-:S04]  /*0ce0*/  FSETP.GT.AND P3, PT, R0, RZ, PT ;  /* 0x000000ff0000720b */ /* 0x000fc80003f64000 */
[----:B------:R-:W-:Y:S02]  /*0cf0*/  @!P1 FSEL R0, R0, RZ, !P3 ;  /* 0x000000ff00009208 */ /* 0x000fe40005800000 */
[----:B------:R-:W-:-:S05]  /*0d00*/  @!P1 SEL R9, R13, R9, P3 ;  /* 0x000000090d099207 */ /* 0x000fca0001800000 */
[----:B------:R-:W-:Y:S05]  /*0d10*/  @P2 BRA `(.L_x_68) ;  /* 0xfffffffc00a82947 */ /* 0x000fea000383ffff */
.L_x_67:
[----:B------:R-:W-:Y:S05]  /*0d20*/  BRA.U !UP1, `(.L_x_58) ;  /* 0x00000001092c7547 */ /* 0x000fea000b800000 */
[----:B------:R-:W0:Y:S01]  /*0d30*/  LDCU UR8, c[0x0][0x3a8] ;  /* 0x00007500ff0877ac */ /* 0x000e220008000800 */
[----:B------:R-:W-:-:S05]  /*0d40*/  UMOV UR4, URZ ;  /* 0x000000ff00047c82 */ /* 0x000fca0008000000 */
.L_x_69:
[----:B------:R-:W-:Y:S01]  /*0d50*/  ISETP.NE.AND P0, PT, R2, R20, PT ;  /* 0x000000140200720c */ /* 0x000fe20003f05270 */
[----:B------:R-:W-:Y:S01]  /*0d60*/  UIADD3 UR4, UPT, UPT, UR4, 0x1, URZ ;  /* 0x0000000104047890 */ /* 0x000fe2000fffe0ff */
[----:B------:R-:W-:Y:S02]  /*0d70*/  FSETP.GT.AND P1, PT, R0, RZ, PT ;  /* 0x000000ff0000720b */ /* 0x000fe40003f24000 */
[----:B0-----:R-:W-:Y:S01]  /*0d80*/  ISETP.NE.AND P0, PT, RZ, UR8, !P0 ;  /* 0x00000008ff007c0c */ /* 0x001fe2000c705270 */
[----:B------:R-:W-:-:S12]  /*0d90*/  UISETP.NE.AND UP0, UPT, UR4, UR5, UPT ;  /* 0x000000050400728c */ /* 0x000fd8000bf05270 */
[C---:B------:R-:W-:Y:S01]  /*0da0*/  @!P0 SEL R9, R2.reuse, R9, P1 ;  /* 0x0000000902098207 */ /* 0x040fe20000800000 */
[----:B------:R-:W-:Y:S01]  /*0db0*/  VIADD R2, R2, 0x1 ;  /* 0x0000000102027836 */ /* 0x000fe20000000000 */
[----:B------:R-:W-:Y:S01]  /*0dc0*/  @!P0 FSEL R0, R0, RZ, !P1 ;  /* 0x000000ff00008208 */ /* 0x000fe20004800000 */
[----:B------:R-:W-:Y:S06]  /*0dd0*/  BRA.U UP0, `(.L_x_69) ;  /* 0xfffffffd00dc7547 */ /* 0x000fec000b83ffff */
.L_x_58:
[----:B------:R-:W0:Y:S02]  /*0de0*/  LDC.64 R2, c[0x0][0x390] ;  /* 0x0000e400ff027b82 */ /* 0x000e240000000a00 */
[----:B0-----:R-:W-:-:S05]  /*0df0*/  IMAD.WIDE R2, R11, 0x4, R2 ;  /* 0x000000040b027825 */ /* 0x001fca00078e0202 */
[----:B------:R-:W-:Y:S01]  /*0e00*/  STG.E desc[UR6][R2.64], R9 ;  /* 0x0000000902007986 */ /* 0x000fe2000c101906 */
[----:B------:R-:W-:Y:S05]  /*0e10*/  EXIT ;  /* 0x000000000000794d */ /* 0x000fea0003800000 */
.L_x_70:
        /* <DEDUP_REMOVED lines=14> */
.L_x_75:


//--------------------- .nv.shared.reserved.0     --------------------------
	.section	.nv.shared.reserved.0,"aw",@nobits
	.weak		__nv_reservedSMEM_offset_0_alias
	.size		__nv_reservedSMEM_offset_0_alias, 0, 64
	.other		__nv_reservedSMEM_offset_0_alias,@"STO_CUDA_RESERVED_SHARED STV_DEFAULT"
__nv_reservedSMEM_offset_0_alias:
	.zero		0
	.zero		64


//--------------------- .nv.constant0._Z23countNeighborhoodKernelPfPifii --------------------------
	.section	.nv.constant0._Z23countNeighborhoodKernelPfPifii,"a",@progbits
	.sectionflags	@""
	.align	4
.nv.constant0._Z23countNeighborhoodKernelPfPifii:
	.zero		924


//--------------------- .nv.constant0._Z21findSetDistanceKernelPfS_S_iiiii --------------------------
	.section	.nv.constant0._Z21findSetDistanceKernelPfS_S_iiiii,"a",@progbits
	.sectionflags	@""
	.align	4
.nv.constant0._Z21findSetDistanceKernelPfS_S_iiiii:
	.zero		940


//--------------------- .nv.constant0._Z23findFeatsDistanceKernelPfS_S_iiii --------------------------
	.section	.nv.constant0._Z23findFeatsDistanceKernelPfS_S_iiii,"a",@progbits
	.sectionflags	@""
	.align	4
.nv.constant0._Z23findFeatsDistanceKernelPfS_S_iiii:
	.zero		936


//--------------------- .nv.constant0._Z30findNearestSetFeatureIdxKernelPfS_Piiiiiii --------------------------
	.section	.nv.constant0._Z30findNearestSetFeatureIdxKernelPfS_Piiiiiii,"a",@progbits
	.sectionflags	@""
	.align	4
.nv.constant0._Z30findNearestSetFeatureIdxKernelPfS_Piiiiiii:
	.zero		944


//--------------------- .nv.constant0._Z27findNearestFeatureIdxKernelPfS_Piiiiii --------------------------
	.section	.nv.constant0._Z27findNearestFeatureIdxKernelPfS_Piiiiii,"a",@progbits
	.sectionflags	@""
	.align	4
.nv.constant0._Z27findNearestFeatureIdxKernelPfS_Piiiiii:
	.zero		940


//--------------------- SYMBOLS --------------------------

	.type		.nv.reservedSmem.offset0,@object
	.size		.nv.reservedSmem.offset0,0x4
